	.target	sm_90a

	.elftype	@"ET_EXEC"


//--------------------- .note.nv.tkinfo           --------------------------
	.section	.note.nv.tkinfo,"",@"SHT_NOTE"
	.sectionflags	@"SHF_NOTE_NV_TKINFO"
	.tkinfo
        /*0018*/ 	.word	0x00000002
        /*0030*/ 	.string	""
        /*0030*/ 	.string	"ptxas"
        /*0030*/ 	.string	"Cuda compilation tools, release 13.0, V13.0.88"
        /*0030*/ 	.string	"Build cuda_13.0.r13.0/compiler.36424714_0"
        /*0030*/ 	.string	"-arch sm_90a -m 64 "



//--------------------- .note.nv.cuinfo           --------------------------
	.section	.note.nv.cuinfo,"",@"SHT_NOTE"
	.sectionflags	@"SHF_NOTE_NV_CUINFO"
        /*0018*/ 	.short	0x0002
        /*001a*/ 	.short	0x005a
        /*001c*/ 	.short	0x0082
	.zero		2


//--------------------- .nv.info                  --------------------------
	.section	.nv.info,"",@"SHT_CUDA_INFO"
	.align	4


	//----- nvinfo : EIATTR_REGCOUNT
	.align		4
        /*0000*/ 	.byte	0x04, 0x2f
        /*0002*/ 	.short	(.L_15 - .L_14)
	.align		4
.L_14:
        /*0004*/ 	.word	index@(_ZN7cutlass13device_kernelINS_4gemm6kernel13GemmUniversalIN4cute5tupleIJiiiiEEENS1_10collective13CollectiveMmaINS1_34MainloopSm90TmaGmmaWarpSpecializedILi5ENS5_IJNS4_1CILi2EEENSA_ILi1EEESC_EEENS1_32KernelTmaWarpSpecializedPingpongEEENS5_IJNSA_ILi64EEESG_SG_EEEaNS5_IJlSC_lEEEaSI_NS4_8TiledMMAINS4_8MMA_AtomIJNS4_4SM904GMMA26MMA_64x64x32_S32S8S8_SS_TNEEEENS4_6LayoutINS5_IJSC_SC_SC_EEENS5_IJNSA_ILi0EEESR_SR_EEEEENS5_IJNS4_10UnderscoreESU_SU_EEEEENS4_13SM90_TMA_LOADENS4_14ComposedLayoutINS4_7SwizzleILi2ELi4ELi3EEENS4_18smem_ptr_flag_bitsILi8EEENSP_INS5_IJNSA_ILi8EEESG_EEENS5_IJSG_SC_EEEEEEEvNS4_8identityENS4_23SM90_TMA_LOAD_MULTICASTES17_vS18_EENS_8epilogue10collective6detail29Sm90TmaWarpSpecializedAdapterINS1C_15DefaultEpilogueIaSI_SI_NS1B_6thread17LinearCombinationIaLi1EiiLNS1G_9ScaleType4KindE0ELNS_15FloatRoundStyleE2EaEENS1_15EpilogueDefaultEEEEEvvEEEEvNT_6ParamsE)
        /*0008*/ 	.word	0x000000a8


	//----- nvinfo : EIATTR_FRAME_SIZE
	.align		4
.L_15:
        /*000c*/ 	.byte	0x04, 0x11
        /*000e*/ 	.short	(.L_17 - .L_16)
	.align		4
.L_16:
        /*0010*/ 	.word	index@(_ZN7cutlass13device_kernelINS_4gemm6kernel13GemmUniversalIN4cute5tupleIJiiiiEEENS1_10collective13CollectiveMmaINS1_34MainloopSm90TmaGmmaWarpSpecializedILi5ENS5_IJNS4_1CILi2EEENSA_ILi1EEESC_EEENS1_32KernelTmaWarpSpecializedPingpongEEENS5_IJNSA_ILi64EEESG_SG_EEEaNS5_IJlSC_lEEEaSI_NS4_8TiledMMAINS4_8MMA_AtomIJNS4_4SM904GMMA26MMA_64x64x32_S32S8S8_SS_TNEEEENS4_6LayoutINS5_IJSC_SC_SC_EEENS5_IJNSA_ILi0EEESR_SR_EEEEENS5_IJNS4_10UnderscoreESU_SU_EEEEENS4_13SM90_TMA_LOADENS4_14ComposedLayoutINS4_7SwizzleILi2ELi4ELi3EEENS4_18smem_ptr_flag_bitsILi8EEENSP_INS5_IJNSA_ILi8EEESG_EEENS5_IJSG_SC_EEEEEEEvNS4_8identityENS4_23SM90_TMA_LOAD_MULTICASTES17_vS18_EENS_8epilogue10collective6detail29Sm90TmaWarpSpecializedAdapterINS1C_15DefaultEpilogueIaSI_SI_NS1B_6thread17LinearCombinationIaLi1EiiLNS1G_9ScaleType4KindE0ELNS_15FloatRoundStyleE2EaEENS1_15EpilogueDefaultEEEEEvvEEEEvNT_6ParamsE)
        /*0014*/ 	.word	0x00000008


	//----- nvinfo : EIATTR_MIN_STACK_SIZE
	.align		4
.L_17:
        /*0018*/ 	.byte	0x04, 0x12
        /*001a*/ 	.short	(.L_19 - .L_18)
	.align		4
.L_18:
        /*001c*/ 	.word	index@(_ZN7cutlass13device_kernelINS_4gemm6kernel13GemmUniversalIN4cute5tupleIJiiiiEEENS1_10collective13CollectiveMmaINS1_34MainloopSm90TmaGmmaWarpSpecializedILi5ENS5_IJNS4_1CILi2EEENSA_ILi1EEESC_EEENS1_32KernelTmaWarpSpecializedPingpongEEENS5_IJNSA_ILi64EEESG_SG_EEEaNS5_IJlSC_lEEEaSI_NS4_8TiledMMAINS4_8MMA_AtomIJNS4_4SM904GMMA26MMA_64x64x32_S32S8S8_SS_TNEEEENS4_6LayoutINS5_IJSC_SC_SC_EEENS5_IJNSA_ILi0EEESR_SR_EEEEENS5_IJNS4_10UnderscoreESU_SU_EEEEENS4_13SM90_TMA_LOADENS4_14ComposedLayoutINS4_7SwizzleILi2ELi4ELi3EEENS4_18smem_ptr_flag_bitsILi8EEENSP_INS5_IJNSA_ILi8EEESG_EEENS5_IJSG_SC_EEEEEEEvNS4_8identityENS4_23SM90_TMA_LOAD_MULTICASTES17_vS18_EENS_8epilogue10collective6detail29Sm90TmaWarpSpecializedAdapterINS1C_15DefaultEpilogueIaSI_SI_NS1B_6thread17LinearCombinationIaLi1EiiLNS1G_9ScaleType4KindE0ELNS_15FloatRoundStyleE2EaEENS1_15EpilogueDefaultEEEEEvvEEEEvNT_6ParamsE)
        /*0020*/ 	.word	0x00000008
.L_19:


//--------------------- .nv.compat                --------------------------
	.section	.nv.compat,"",@"SHT_CUDA_COMPAT_INFO"
	.align	4
        /*0000*/ 	.byte	0x02, 0x09, 0x01, 0x00, 0x02, 0x02, 0x04, 0x00, 0x02, 0x05, 0x05, 0x00, 0x03, 0x07, 0x01, 0x01
        /*0010*/ 	.byte	0x02, 0x03, 0x01, 0x00, 0x02, 0x06, 0x01, 0x00, 0x04, 0x0b, 0x08, 0x00, 0x00, 0x00, 0x00, 0x00
        /*0020*/ 	.byte	0x00, 0x00, 0x00, 0x00


//--------------------- .nv.info._ZN7cutlass13device_kernelINS_4gemm6kernel13GemmUniversalIN4cute5tupleIJiiiiEEENS1_10collective13CollectiveMmaINS1_34MainloopSm90TmaGmmaWarpSpecializedILi5ENS5_IJNS4_1CILi2EEENSA_ILi1EEESC_EEENS1_32KernelTmaWarpSpecializedPingpongEEENS5_IJNSA_ILi64EEESG_SG_EEEaNS5_IJlSC_lEEEaSI_NS4_8TiledMMAINS4_8MMA_AtomIJNS4_4SM904GMMA26MMA_64x64x32_S32S8S8_SS_TNEEEENS4_6LayoutINS5_IJSC_SC_SC_EEENS5_IJNSA_ILi0EEESR_SR_EEEEENS5_IJNS4_10UnderscoreESU_SU_EEEEENS4_13SM90_TMA_LOADENS4_14ComposedLayoutINS4_7SwizzleILi2ELi4ELi3EEENS4_18smem_ptr_flag_bitsILi8EEENSP_INS5_IJNSA_ILi8EEESG_EEENS5_IJSG_SC_EEEEEEEvNS4_8identityENS4_23SM90_TMA_LOAD_MULTICASTES17_vS18_EENS_8epilogue10collective6detail29Sm90TmaWarpSpecializedAdapterINS1C_15DefaultEpilogueIaSI_SI_NS1B_6thread17LinearCombinationIaLi1EiiLNS1G_9ScaleType4KindE0ELNS_15FloatRoundStyleE2EaEENS1_15EpilogueDefaultEEEEEvvEEEEvNT_6ParamsE --------------------------
	.section	.nv.info._ZN7cutlass13device_kernelINS_4gemm6kernel13GemmUniversalIN4cute5tupleIJiiiiEEENS1_10collective13CollectiveMmaINS1_34MainloopSm90TmaGmmaWarpSpecializedILi5ENS5_IJNS4_1CILi2EEENSA_ILi1EEESC_EEENS1_32KernelTmaWarpSpecializedPingpongEEENS5_IJNSA_ILi64EEESG_SG_EEEaNS5_IJlSC_lEEEaSI_NS4_8TiledMMAINS4_8MMA_AtomIJNS4_4SM904GMMA26MMA_64x64x32_S32S8S8_SS_TNEEEENS4_6LayoutINS5_IJSC_SC_SC_EEENS5_IJNSA_ILi0EEESR_SR_EEEEENS5_IJNS4_10UnderscoreESU_SU_EEEEENS4_13SM90_TMA_LOADENS4_14ComposedLayoutINS4_7SwizzleILi2ELi4ELi3EEENS4_18smem_ptr_flag_bitsILi8EEENSP_INS5_IJNSA_ILi8EEESG_EEENS5_IJSG_SC_EEEEEEEvNS4_8identityENS4_23SM90_TMA_LOAD_MULTICASTES17_vS18_EENS_8epilogue10collective6detail29Sm90TmaWarpSpecializedAdapterINS1C_15DefaultEpilogueIaSI_SI_NS1B_6thread17LinearCombinationIaLi1EiiLNS1G_9ScaleType4KindE0ELNS_15FloatRoundStyleE2EaEENS1_15EpilogueDefaultEEEEEvvEEEEvNT_6ParamsE,"",@"SHT_CUDA_INFO"
	.sectionflags	@""
	.align	4


	//----- nvinfo : EIATTR_CUDA_API_VERSION
	.align		4
        /*0000*/ 	.byte	0x04, 0x37
        /*0002*/ 	.short	(.L_21 - .L_20)
.L_20:
        /*0004*/ 	.word	0x00000082


	//----- nvinfo : EIATTR_KPARAM_INFO
	.align		4
.L_21:
        /*0008*/ 	.byte	0x04, 0x17
        /*000a*/ 	.short	(.L_23 - .L_22)
.L_22:
        /*000c*/ 	.word	0x00000000
        /*0010*/ 	.short	0x0000
        /*0012*/ 	.short	0x0070
        /*0014*/ 	.byte	0x00, 0xf0, 0x01, 0x10


	//----- nvinfo : EIATTR_SPARSE_MMA_MASK
	.align		4
.L_23:
        /*0018*/ 	.byte	0x03, 0x50
        /*001a*/ 	.short	0x0000


	//----- nvinfo : EIATTR_MAXREG_COUNT
	.align		4
        /*001c*/ 	.byte	0x03, 0x1b
        /*001e*/ 	.short	0x00a8


	//----- nvinfo : EIATTR_NUM_BARRIERS
	.align		4
        /*0020*/ 	.byte	0x02, 0x4c
        /*0022*/ 	.byte	0x01
	.zero		1


	//----- nvinfo : EIATTR_EXTERNS
	.align		4
        /*0024*/ 	.byte	0x04, 0x0f
        /*0026*/ 	.short	(.L_25 - .L_24)


	//   ....[0]....
	.align		4
.L_24:
        /*0028*/ 	.word	index@(__assertfail)


	//----- nvinfo : EIATTR_ANNOTATIONS
	.align		4
.L_25:
        /*002c*/ 	.byte	0x04, 0x55
        /*002e*/ 	.short	(.L_27 - .L_26)


	//   ....[0]....
.L_26:
        /*0030*/ 	.word	0x00000001
        /*0034*/ 	.byte	0xd0, 0x0d, 0x00, 0x00, 0x01, 0x00, 0x00, 0x00, 0x80, 0x3d, 0x00, 0x00, 0x01, 0x00, 0x00, 0x00
        /*0044*/ 	.byte	0x10, 0x4a, 0x00, 0x00


	//----- nvinfo : EIATTR_MERCURY_ISA_VERSION
	.align		4
.L_27:
        /*0048*/ 	.byte	0x03, 0x5f
        /*004a*/ 	.short	0x0101


	//----- nvinfo : EIATTR_INT_WARP_WIDE_INSTR_OFFSETS
	.align		4
        /*004c*/ 	.byte	0x04, 0x31
        /*004e*/ 	.short	(.L_29 - .L_28)


	//   ....[0]....
.L_28:
        /*0050*/ 	.word	0x00000550


	//   ....[1]....
        /*0054*/ 	.word	0x00000580


	//   ....[2]....
        /*0058*/ 	.word	0x000005c0


	//   ....[3]....
        /*005c*/ 	.word	0x000006f0


	//   ....[4]....
        /*0060*/ 	.word	0x00000700


	//   ....[5]....
        /*0064*/ 	.word	0x00000710


	//   ....[6]....
        /*0068*/ 	.word	0x000007b0


	//   ....[7]....
        /*006c*/ 	.word	0x000007f0


	//   ....[8]....
        /*0070*/ 	.word	0x00001e40


	//----- nvinfo : EIATTR_COOP_GROUP_MASK_REGIDS
	.align		4
.L_29:
        /*0074*/ 	.byte	0x04, 0x29
        /*0076*/ 	.short	(.L_31 - .L_30)


	//   ....[0]....
.L_30:
        /*0078*/ 	.word	0xffffffff


	//   ....[1]....
        /*007c*/ 	.word	0xffffffff


	//   ....[2]....
        /*0080*/ 	.word	0xffffffff


	//   ....[3]....
        /*0084*/ 	.word	0xffffffff


	//   ....[4]....
        /*0088*/ 	.word	0xffffffff


	//   ....[5]....
        /*008c*/ 	.word	0xffffffff


	//   ....[6]....
        /*0090*/ 	.word	0xffffffff


	//----- nvinfo : EIATTR_COOP_GROUP_INSTR_OFFSETS
	.align		4
.L_31:
        /*0094*/ 	.byte	0x04, 0x28
        /*0096*/ 	.short	(.L_33 - .L_32)


	//   ....[0]....
.L_32:
        /*0098*/ 	.word	0x00000070


	//   ....[1]....
        /*009c*/ 	.word	0x00000080


	//   ....[2]....
        /*00a0*/ 	.word	0x00000140


	//   ....[3]....
        /*00a4*/ 	.word	0x00000310


	//   ....[4]....
        /*00a8*/ 	.word	0x00000350


	//   ....[5]....
        /*00ac*/ 	.word	0x00000730


	//   ....[6]....
        /*00b0*/ 	.word	0x00000970


	//----- nvinfo : EIATTR_REG_RECONFIG
	.align		4
.L_33:
        /*00b4*/ 	.byte	0x01, 0x54
	.zero		2


	//----- nvinfo : EIATTR_SYSCALL_OFFSETS
	.align		4
        /*00b8*/ 	.byte	0x04, 0x46
        /*00ba*/ 	.short	(.L_35 - .L_34)


	//   ....[0]....
.L_34:
        /*00bc*/ 	.word	0x00001870


	//----- nvinfo : EIATTR_MBARRIER_INSTR_OFFSETS
	.align		4
.L_35:
        /*00c0*/ 	.byte	0x04, 0x39
        /*00c2*/ 	.short	(.L_37 - .L_36)


	//   ....[0]....
.L_36:
        /*00c4*/ 	.word	0x00000260
        /*00c8*/ 	.word	0x000000ff
        /*00cc*/ 	.word	0x00000000
        /*00d0*/ 	.short	0x0100
        /*00d2*/ 	.byte	0x08
	.zero		1


	//   ....[1]....
        /*00d4*/ 	.word	0x00000270
        /*00d8*/ 	.word	0x000000ff
        /*00dc*/ 	.word	0x00000028
        /*00e0*/ 	.short	0x0100
        /*00e2*/ 	.byte	0x08
	.zero		1


	//   ....[2]....
        /*00e4*/ 	.word	0x00000280
        /*00e8*/ 	.word	0x000000ff
        /*00ec*/ 	.word	0x00000008
        /*00f0*/ 	.short	0x0100
        /*00f2*/ 	.byte	0x08
	.zero		1


	//   ....[3]....
        /*00f4*/ 	.word	0x00000290
        /*00f8*/ 	.word	0x000000ff
        /*00fc*/ 	.word	0x00000030
        /*0100*/ 	.short	0x0100
        /*0102*/ 	.byte	0x08
	.zero		1


	//   ....[4]....
        /*0104*/ 	.word	0x000002a0
        /*0108*/ 	.word	0x000000ff
        /*010c*/ 	.word	0x00000010
        /*0110*/ 	.short	0x0100
        /*0112*/ 	.byte	0x08
	.zero		1


	//   ....[5]....
        /*0114*/ 	.word	0x000002b0
        /*0118*/ 	.word	0x000000ff
        /*011c*/ 	.word	0x00000038
        /*0120*/ 	.short	0x0100
        /*0122*/ 	.byte	0x08
	.zero		1


	//   ....[6]....
        /*0124*/ 	.word	0x000002c0
        /*0128*/ 	.word	0x000000ff
        /*012c*/ 	.word	0x00000018
        /*0130*/ 	.short	0x0100
        /*0132*/ 	.byte	0x08
	.zero		1


	//   ....[7]....
        /*0134*/ 	.word	0x000002d0
        /*0138*/ 	.word	0x000000ff
        /*013c*/ 	.word	0x00000040
        /*0140*/ 	.short	0x0100
        /*0142*/ 	.byte	0x08
	.zero		1


	//   ....[8]....
        /*0144*/ 	.word	0x000002e0
        /*0148*/ 	.word	0x000000ff
        /*014c*/ 	.word	0x00000020
        /*0150*/ 	.short	0x0100
        /*0152*/ 	.byte	0x08
	.zero		1


	//   ....[9]....
        /*0154*/ 	.word	0x000002f0
        /*0158*/ 	.word	0x000000ff
        /*015c*/ 	.word	0x00000048
        /*0160*/ 	.short	0x0100
        /*0162*/ 	.byte	0x08
	.zero		1


	//   ....[10]....
        /*0164*/ 	.word	0x00000820
        /*0168*/ 	.word	0x000000ff
        /*016c*/ 	.word	0x00000080
        /*0170*/ 	.short	0x0100
        /*0172*/ 	.byte	0x08
	.zero		1


	//   ....[11]....
        /*0174*/ 	.word	0x000008b0
        /*0178*/ 	.word	0x000000ff
        /*017c*/ 	.word	0x00000088
        /*0180*/ 	.short	0x0100
        /*0182*/ 	.byte	0x08
	.zero		1


	//   ....[12]....
        /*0184*/ 	.word	0x000008f0
        /*0188*/ 	.word	0x000000ff
        /*018c*/ 	.word	0x00000060
        /*0190*/ 	.short	0x0100
        /*0192*/ 	.byte	0x09
	.zero		1


	//   ....[13]....
        /*0194*/ 	.word	0x00000900
        /*0198*/ 	.word	0x000000ff
        /*019c*/ 	.word	0x00000068
        /*01a0*/ 	.short	0x0100
        /*01a2*/ 	.byte	0x09
	.zero		1


	//   ....[14]....
        /*01a4*/ 	.word	0x00000910
        /*01a8*/ 	.word	0x000000ff
        /*01ac*/ 	.word	0x00000070
        /*01b0*/ 	.short	0x0100
        /*01b2*/ 	.byte	0x09
	.zero		1


	//   ....[15]....
        /*01b4*/ 	.word	0x00000920
        /*01b8*/ 	.word	0x000000ff
        /*01bc*/ 	.word	0x00000078
        /*01c0*/ 	.short	0x0100
        /*01c2*/ 	.byte	0x09
	.zero		1


	//   ....[16]....
        /*01c4*/ 	.word	0x00001750
        /*01c8*/ 	.word	0x0000003f
        /*01cc*/ 	.word	0x00000000
        /*01d0*/ 	.short	0x010a
        /*01d2*/ 	.byte	0x2a
	.zero		1


	//   ....[17]....
        /*01d4*/ 	.word	0x00001900
        /*01d8*/ 	.word	0x00000003
        /*01dc*/ 	.word	0x00000000
        /*01e0*/ 	.short	0x010a
        /*01e2*/ 	.byte	0x3f
	.zero		1


	//   ....[18]....
        /*01e4*/ 	.word	0x00001940
        /*01e8*/ 	.word	0x00000003
        /*01ec*/ 	.word	0x00000000
        /*01f0*/ 	.short	0x010a
        /*01f2*/ 	.byte	0x3f
	.zero		1


	//   ....[19]....
        /*01f4*/ 	.word	0x00001b40
        /*01f8*/ 	.word	0x000000ff
        /*01fc*/ 	.word	0x00000000
        /*0200*/ 	.short	0x010a
        /*0202*/ 	.byte	0x04
	.zero		1


	//   ....[20]....
        /*0204*/ 	.word	0x00001b80
        /*0208*/ 	.word	0x000000ff
        /*020c*/ 	.word	0x00000000
        /*0210*/ 	.short	0x010a
        /*0212*/ 	.byte	0x04
	.zero		1


	//   ....[21]....
        /*0214*/ 	.word	0x00001ce0
        /*0218*/ 	.word	0x00000005
        /*021c*/ 	.word	0x00000000
        /*0220*/ 	.short	0x0101
        /*0222*/ 	.byte	0x3f
	.zero		1


	//   ....[22]....
        /*0224*/ 	.word	0x00001de0
        /*0228*/ 	.word	0x00000040
        /*022c*/ 	.word	0x00000000
        /*0230*/ 	.short	0x0101
        /*0232*/ 	.byte	0x2f
	.zero		1


	//   ....[23]....
        /*0234*/ 	.word	0x00001ee0
        /*0238*/ 	.word	0x00000003
        /*023c*/ 	.word	0x00000000
        /*0240*/ 	.short	0x0101
        /*0242*/ 	.byte	0x3f
	.zero		1


	//   ....[24]....
        /*0244*/ 	.word	0x00001fa0
        /*0248*/ 	.word	0x0000003f
        /*024c*/ 	.word	0x00000010
        /*0250*/ 	.short	0x010a
        /*0252*/ 	.byte	0x2a
	.zero		1


	//   ....[25]....
        /*0254*/ 	.word	0x00003da0
        /*0258*/ 	.word	0x00000042
        /*025c*/ 	.word	0x00000000
        /*0260*/ 	.short	0x0101
        /*0262*/ 	.byte	0x2f
	.zero		1


	//   ....[26]....
        /*0264*/ 	.word	0x00004760
        /*0268*/ 	.word	0x0000000c
        /*026c*/ 	.word	0x00000028
        /*0270*/ 	.short	0x010a
        /*0272*/ 	.byte	0x3f
	.zero		1


	//   ....[27]....
        /*0274*/ 	.word	0x00004b20
        /*0278*/ 	.word	0x00000004
        /*027c*/ 	.word	0x00000088
        /*0280*/ 	.short	0x0101
        /*0282*/ 	.byte	0x3f
	.zero		1


	//   ....[28]....
        /*0284*/ 	.word	0x000052b0
        /*0288*/ 	.word	0x00000007
        /*028c*/ 	.word	0x00000000
        /*0290*/ 	.short	0x010a
        /*0292*/ 	.byte	0x3f
	.zero		1


	//   ....[29]....
        /*0294*/ 	.word	0x00005330
        /*0298*/ 	.word	0x00000009
        /*029c*/ 	.word	0x00000000
        /*02a0*/ 	.short	0x010a
        /*02a2*/ 	.byte	0x3f
	.zero		1


	//   ....[30]....
        /*02a4*/ 	.word	0x000053c0
        /*02a8*/ 	.word	0x00000006
        /*02ac*/ 	.word	0x00000000
        /*02b0*/ 	.short	0x010a
        /*02b2*/ 	.byte	0x3f
	.zero		1


	//   ....[31]....
        /*02b4*/ 	.word	0x00005450
        /*02b8*/ 	.word	0x00000009
        /*02bc*/ 	.word	0x00000000
        /*02c0*/ 	.short	0x010a
        /*02c2*/ 	.byte	0x3f
	.zero		1


	//   ....[32]....
        /*02c4*/ 	.word	0x000054e0
        /*02c8*/ 	.word	0x00000003
        /*02cc*/ 	.word	0x00000000
        /*02d0*/ 	.short	0x010a
        /*02d2*/ 	.byte	0x3f
	.zero		1


	//   ....[33]....
        /*02d4*/ 	.word	0x00005540
        /*02d8*/ 	.word	0x00000041
        /*02dc*/ 	.word	0x00000000
        /*02e0*/ 	.short	0x010a
        /*02e2*/ 	.byte	0x3f
	.zero		1


	//   ....[34]....
        /*02e4*/ 	.word	0x00005590
        /*02e8*/ 	.word	0x00000003
        /*02ec*/ 	.word	0x00000000
        /*02f0*/ 	.short	0x010a
        /*02f2*/ 	.byte	0x3f
	.zero		1


	//   ....[35]....
        /*02f4*/ 	.word	0x000055f0
        /*02f8*/ 	.word	0x00000005
        /*02fc*/ 	.word	0x00000000
        /*0300*/ 	.short	0x010a
        /*0302*/ 	.byte	0x3f
	.zero		1


	//   ....[36]....
        /*0304*/ 	.word	0x00005640
        /*0308*/ 	.word	0x00000041
        /*030c*/ 	.word	0x00000010
        /*0310*/ 	.short	0x010a
        /*0312*/ 	.byte	0x3f
	.zero		1


	//   ....[37]....
        /*0314*/ 	.word	0x00005710
        /*0318*/ 	.word	0x0000000c
        /*031c*/ 	.word	0x00000028
        /*0320*/ 	.short	0x010a
        /*0322*/ 	.byte	0x3f
	.zero		1


	//   ....[38]....
        /*0324*/ 	.word	0x000057e0
        /*0328*/ 	.word	0x00000007
        /*032c*/ 	.word	0x00000000
        /*0330*/ 	.short	0x010a
        /*0332*/ 	.byte	0x3f
	.zero		1


	//   ....[39]....
        /*0334*/ 	.word	0x00005830
        /*0338*/ 	.word	0x00000009
        /*033c*/ 	.word	0x00000000
        /*0340*/ 	.short	0x010a
        /*0342*/ 	.byte	0x3f
	.zero		1


	//   ....[40]....
        /*0344*/ 	.word	0x00005880
        /*0348*/ 	.word	0x00000006
        /*034c*/ 	.word	0x00000000
        /*0350*/ 	.short	0x010a
        /*0352*/ 	.byte	0x3f
	.zero		1


	//   ....[41]....
        /*0354*/ 	.word	0x000058d0
        /*0358*/ 	.word	0x00000009
        /*035c*/ 	.word	0x00000000
        /*0360*/ 	.short	0x010a
        /*0362*/ 	.byte	0x3f
	.zero		1


	//----- nvinfo : EIATTR_NUM_MBARRIERS
	.align		4
.L_37:
        /*0364*/ 	.byte	0x03, 0x38
        /*0366*/ 	.short	0x0010


	//----- nvinfo : EIATTR_EXIT_INSTR_OFFSETS
	.align		4
        /*0368*/ 	.byte	0x04, 0x1c
        /*036a*/ 	.short	(.L_39 - .L_38)


	//   ....[0]....
.L_38:
        /*036c*/ 	.word	0x00001410


	//   ....[1]....
        /*0370*/ 	.word	0x00001470


	//   ....[2]....
        /*0374*/ 	.word	0x00004430


	//   ....[3]....
        /*0378*/ 	.word	0x00004460


	//   ....[4]....
        /*037c*/ 	.word	0x00005530


	//----- nvinfo : EIATTR_MAX_THREADS
	.align		4
.L_39:
        /*0380*/ 	.byte	0x04, 0x05
        /*0382*/ 	.short	(.L_41 - .L_40)
.L_40:
        /*0384*/ 	.word	0x00000180
        /*0388*/ 	.word	0x00000001
        /*038c*/ 	.word	0x00000001


	//----- nvinfo : EIATTR_CRS_STACK_SIZE
	.align		4
.L_41:
        /*0390*/ 	.byte	0x04, 0x1e
        /*0392*/ 	.short	(.L_43 - .L_42)
.L_42:
        /*0394*/ 	.word	0x00000000


	//----- nvinfo : EIATTR_CBANK_PARAM_SIZE
	.align		4
.L_43:
        /*0398*/ 	.byte	0x03, 0x19
        /*039a*/ 	.short	0x0470


	//----- nvinfo : EIATTR_PARAM_CBANK
	.align		4
        /*039c*/ 	.byte	0x04, 0x0a
        /*039e*/ 	.short	(.L_45 - .L_44)
	.align		4
.L_44:
        /*03a0*/ 	.word	index@(.nv.constant0._ZN7cutlass13device_kernelINS_4gemm6kernel13GemmUniversalIN4cute5tupleIJiiiiEEENS1_10collective13CollectiveMmaINS1_34MainloopSm90TmaGmmaWarpSpecializedILi5ENS5_IJNS4_1CILi2EEENSA_ILi1EEESC_EEENS1_32KernelTmaWarpSpecializedPingpongEEENS5_IJNSA_ILi64EEESG_SG_EEEaNS5_IJlSC_lEEEaSI_NS4_8TiledMMAINS4_8MMA_AtomIJNS4_4SM904GMMA26MMA_64x64x32_S32S8S8_SS_TNEEEENS4_6LayoutINS5_IJSC_SC_SC_EEENS5_IJNSA_ILi0EEESR_SR_EEEEENS5_IJNS4_10UnderscoreESU_SU_EEEEENS4_13SM90_TMA_LOADENS4_14ComposedLayoutINS4_7SwizzleILi2ELi4ELi3EEENS4_18smem_ptr_flag_bitsILi8EEENSP_INS5_IJNSA_ILi8EEESG_EEENS5_IJSG_SC_EEEEEEEvNS4_8identityENS4_23SM90_TMA_LOAD_MULTICASTES17_vS18_EENS_8epilogue10collective6detail29Sm90TmaWarpSpecializedAdapterINS1C_15DefaultEpilogueIaSI_SI_NS1B_6thread17LinearCombinationIaLi1EiiLNS1G_9ScaleType4KindE0ELNS_15FloatRoundStyleE2EaEENS1_15EpilogueDefaultEEEEEvvEEEEvNT_6ParamsE)
        /*03a4*/ 	.short	0x0210
        /*03a6*/ 	.short	0x0470


	//----- nvinfo : EIATTR_SW_WAR
	.align		4
.L_45:
        /*03a8*/ 	.byte	0x04, 0x36
        /*03aa*/ 	.short	(.L_47 - .L_46)
.L_46:
        /*03ac*/ 	.word	0x00000008
.L_47:


//--------------------- .nv.callgraph             --------------------------
	.section	.nv.callgraph,"",@"SHT_CUDA_CALLGRAPH"
	.align	4
	.sectionentsize	8
	.align		4
        /*0000*/ 	.word	0x00000000
	.align		4
        /*0004*/ 	.word	0xffffffff
	.align		4
        /*0008*/ 	.word	index@(_ZN7cutlass13device_kernelINS_4gemm6kernel13GemmUniversalIN4cute5tupleIJiiiiEEENS1_10collective13CollectiveMmaINS1_34MainloopSm90TmaGmmaWarpSpecializedILi5ENS5_IJNS4_1CILi2EEENSA_ILi1EEESC_EEENS1_32KernelTmaWarpSpecializedPingpongEEENS5_IJNSA_ILi64EEESG_SG_EEEaNS5_IJlSC_lEEEaSI_NS4_8TiledMMAINS4_8MMA_AtomIJNS4_4SM904GMMA26MMA_64x64x32_S32S8S8_SS_TNEEEENS4_6LayoutINS5_IJSC_SC_SC_EEENS5_IJNSA_ILi0EEESR_SR_EEEEENS5_IJNS4_10UnderscoreESU_SU_EEEEENS4_13SM90_TMA_LOADENS4_14ComposedLayoutINS4_7SwizzleILi2ELi4ELi3EEENS4_18smem_ptr_flag_bitsILi8EEENSP_INS5_IJNSA_ILi8EEESG_EEENS5_IJSG_SC_EEEEEEEvNS4_8identityENS4_23SM90_TMA_LOAD_MULTICASTES17_vS18_EENS_8epilogue10collective6detail29Sm90TmaWarpSpecializedAdapterINS1C_15DefaultEpilogueIaSI_SI_NS1B_6thread17LinearCombinationIaLi1EiiLNS1G_9ScaleType4KindE0ELNS_15FloatRoundStyleE2EaEENS1_15EpilogueDefaultEEEEEvvEEEEvNT_6ParamsE)
	.align		4
        /*000c*/ 	.word	index@(__assertfail)
	.align		4
        /*0010*/ 	.word	0x00000000
	.align		4
        /*0014*/ 	.word	0xfffffffe
	.align		4
        /*0018*/ 	.word	0x00000000
	.align		4
        /*001c*/ 	.word	0xfffffffd
	.align		4
        /*0020*/ 	.word	0x00000000
	.align		4
        /*0024*/ 	.word	0xfffffffc


//--------------------- .nv.constant4             --------------------------
	.section	.nv.constant4,"a",@progbits
	.align	8
	.align		8
.nv.constant4:
        /*0000*/ 	.dword	__assertfail
	.align		8
        /*0008*/ 	.dword	__unnamed_1
	.align		8
        /*0010*/ 	.dword	_ZN39_INTERNAL_071926e9_4_k_cu_cebed130_54454cuda3std3__45__cpo5beginE
	.align		8
        /*0018*/ 	.dword	_ZN39_INTERNAL_071926e9_4_k_cu_cebed130_54454cuda3std3__45__cpo3endE
	.align		8
        /*0020*/ 	.dword	_ZN39_INTERNAL_071926e9_4_k_cu_cebed130_54454cuda3std3__45__cpo6cbeginE
	.align		8
        /*0028*/ 	.dword	_ZN39_INTERNAL_071926e9_4_k_cu_cebed130_54454cuda3std3__45__cpo4cendE
	.align		8
        /*0030*/ 	.dword	_ZN39_INTERNAL_071926e9_4_k_cu_cebed130_54454cuda3std3__441_GLOBAL__N__071926e9_4_k_cu_cebed130_54456ignoreE
	.align		8
        /*0038*/ 	.dword	_ZN39_INTERNAL_071926e9_4_k_cu_cebed130_54454cuda3std3__419piecewise_constructE
	.align		8
        /*0040*/ 	.dword	_ZN39_INTERNAL_071926e9_4_k_cu_cebed130_54454cuda3std3__48in_placeE
	.align		8
        /*0048*/ 	.dword	_ZN39_INTERNAL_071926e9_4_k_cu_cebed130_54454cuda3std6ranges3__45__cpo4swapE
	.align		8
        /*0050*/ 	.dword	_ZN39_INTERNAL_071926e9_4_k_cu_cebed130_54454cuda3std6ranges3__45__cpo9iter_moveE
	.align		8
        /*0058*/ 	.dword	_ZN39_INTERNAL_071926e9_4_k_cu_cebed130_54454cute7productE
	.align		8
        /*0060*/ 	.dword	_ZN39_INTERNAL_071926e9_4_k_cu_cebed130_54454cute1_E
	.align		8
        /*0068*/ 	.dword	$str$22
	.align		8
        /*0070*/ 	.dword	$str$23


//--------------------- .text._ZN7cutlass13device_kernelINS_4gemm6kernel13GemmUniversalIN4cute5tupleIJiiiiEEENS1_10collective13CollectiveMmaINS1_34MainloopSm90TmaGmmaWarpSpecializedILi5ENS5_IJNS4_1CILi2EEENSA_ILi1EEESC_EEENS1_32KernelTmaWarpSpecializedPingpongEEENS5_IJNSA_ILi64EEESG_SG_EEEaNS5_IJlSC_lEEEaSI_NS4_8TiledMMAINS4_8MMA_AtomIJNS4_4SM904GMMA26MMA_64x64x32_S32S8S8_SS_TNEEEENS4_6LayoutINS5_IJSC_SC_SC_EEENS5_IJNSA_ILi0EEESR_SR_EEEEENS5_IJNS4_10UnderscoreESU_SU_EEEEENS4_13SM90_TMA_LOADENS4_14ComposedLayoutINS4_7SwizzleILi2ELi4ELi3EEENS4_18smem_ptr_flag_bitsILi8EEENSP_INS5_IJNSA_ILi8EEESG_EEENS5_IJSG_SC_EEEEEEEvNS4_8identityENS4_23SM90_TMA_LOAD_MULTICASTES17_vS18_EENS_8epilogue10collective6detail29Sm90TmaWarpSpecializedAdapterINS1C_15DefaultEpilogueIaSI_SI_NS1B_6thread17LinearCombinationIaLi1EiiLNS1G_9ScaleType4KindE0ELNS_15FloatRoundStyleE2EaEENS1_15EpilogueDefaultEEEEEvvEEEEvNT_6ParamsE --------------------------
	.section	.text._ZN7cutlass13device_kernelINS_4gemm6kernel13GemmUniversalIN4cute5tupleIJiiiiEEENS1_10collective13CollectiveMmaINS1_34MainloopSm90TmaGmmaWarpSpecializedILi5ENS5_IJNS4_1CILi2EEENSA_ILi1EEESC_EEENS1_32KernelTmaWarpSpecializedPingpongEEENS5_IJNSA_ILi64EEESG_SG_EEEaNS5_IJlSC_lEEEaSI_NS4_8TiledMMAINS4_8MMA_AtomIJNS4_4SM904GMMA26MMA_64x64x32_S32S8S8_SS_TNEEEENS4_6LayoutINS5_IJSC_SC_SC_EEENS5_IJNSA_ILi0EEESR_SR_EEEEENS5_IJNS4_10UnderscoreESU_SU_EEEEENS4_13SM90_TMA_LOADENS4_14ComposedLayoutINS4_7SwizzleILi2ELi4ELi3EEENS4_18smem_ptr_flag_bitsILi8EEENSP_INS5_IJNSA_ILi8EEESG_EEENS5_IJSG_SC_EEEEEEEvNS4_8identityENS4_23SM90_TMA_LOAD_MULTICASTES17_vS18_EENS_8epilogue10collective6detail29Sm90TmaWarpSpecializedAdapterINS1C_15DefaultEpilogueIaSI_SI_NS1B_6thread17LinearCombinationIaLi1EiiLNS1G_9ScaleType4KindE0ELNS_15FloatRoundStyleE2EaEENS1_15EpilogueDefaultEEEEEvvEEEEvNT_6ParamsE,"ax",@progbits
	.align	128
.text._ZN7cutlass13device_kernelINS_4gemm6kernel13GemmUniversalIN4cute5tupleIJiiiiEEENS1_10collective13CollectiveMmaINS1_34MainloopSm90TmaGmmaWarpSpecializedILi5ENS5_IJNS4_1CILi2EEENSA_ILi1EEESC_EEENS1_32KernelTmaWarpSpecializedPingpongEEENS5_IJNSA_ILi64EEESG_SG_EEEaNS5_IJlSC_lEEEaSI_NS4_8TiledMMAINS4_8MMA_AtomIJNS4_4SM904GMMA26MMA_64x64x32_S32S8S8_SS_TNEEEENS4_6LayoutINS5_IJSC_SC_SC_EEENS5_IJNSA_ILi0EEESR_SR_EEEEENS5_IJNS4_10UnderscoreESU_SU_EEEEENS4_13SM90_TMA_LOADENS4_14ComposedLayoutINS4_7SwizzleILi2ELi4ELi3EEENS4_18smem_ptr_flag_bitsILi8EEENSP_INS5_IJNSA_ILi8EEESG_EEENS5_IJSG_SC_EEEEEEEvNS4_8identityENS4_23SM90_TMA_LOAD_MULTICASTES17_vS18_EENS_8epilogue10collective6detail29Sm90TmaWarpSpecializedAdapterINS1C_15DefaultEpilogueIaSI_SI_NS1B_6thread17LinearCombinationIaLi1EiiLNS1G_9ScaleType4KindE0ELNS_15FloatRoundStyleE2EaEENS1_15EpilogueDefaultEEEEEvvEEEEvNT_6ParamsE:
        .type           _ZN7cutlass13device_kernelINS_4gemm6kernel13GemmUniversalIN4cute5tupleIJiiiiEEENS1_10collective13CollectiveMmaINS1_34MainloopSm90TmaGmmaWarpSpecializedILi5ENS5_IJNS4_1CILi2EEENSA_ILi1EEESC_EEENS1_32KernelTmaWarpSpecializedPingpongEEENS5_IJNSA_ILi64EEESG_SG_EEEaNS5_IJlSC_lEEEaSI_NS4_8TiledMMAINS4_8MMA_AtomIJNS4_4SM904GMMA26MMA_64x64x32_S32S8S8_SS_TNEEEENS4_6LayoutINS5_IJSC_SC_SC_EEENS5_IJNSA_ILi0EEESR_SR_EEEEENS5_IJNS4_10UnderscoreESU_SU_EEEEENS4_13SM90_TMA_LOADENS4_14ComposedLayoutINS4_7SwizzleILi2ELi4ELi3EEENS4_18smem_ptr_flag_bitsILi8EEENSP_INS5_IJNSA_ILi8EEESG_EEENS5_IJSG_SC_EEEEEEEvNS4_8identityENS4_23SM90_TMA_LOAD_MULTICASTES17_vS18_EENS_8epilogue10collective6detail29Sm90TmaWarpSpecializedAdapterINS1C_15DefaultEpilogueIaSI_SI_NS1B_6thread17LinearCombinationIaLi1EiiLNS1G_9ScaleType4KindE0ELNS_15FloatRoundStyleE2EaEENS1_15EpilogueDefaultEEEEEvvEEEEvNT_6ParamsE,@function
        .size           _ZN7cutlass13device_kernelINS_4gemm6kernel13GemmUniversalIN4cute5tupleIJiiiiEEENS1_10collective13CollectiveMmaINS1_34MainloopSm90TmaGmmaWarpSpecializedILi5ENS5_IJNS4_1CILi2EEENSA_ILi1EEESC_EEENS1_32KernelTmaWarpSpecializedPingpongEEENS5_IJNSA_ILi64EEESG_SG_EEEaNS5_IJlSC_lEEEaSI_NS4_8TiledMMAINS4_8MMA_AtomIJNS4_4SM904GMMA26MMA_64x64x32_S32S8S8_SS_TNEEEENS4_6LayoutINS5_IJSC_SC_SC_EEENS5_IJNSA_ILi0EEESR_SR_EEEEENS5_IJNS4_10UnderscoreESU_SU_EEEEENS4_13SM90_TMA_LOADENS4_14ComposedLayoutINS4_7SwizzleILi2ELi4ELi3EEENS4_18smem_ptr_flag_bitsILi8EEENSP_INS5_IJNSA_ILi8EEESG_EEENS5_IJSG_SC_EEEEEEEvNS4_8identityENS4_23SM90_TMA_LOAD_MULTICASTES17_vS18_EENS_8epilogue10collective6detail29Sm90TmaWarpSpecializedAdapterINS1C_15DefaultEpilogueIaSI_SI_NS1B_6thread17LinearCombinationIaLi1EiiLNS1G_9ScaleType4KindE0ELNS_15FloatRoundStyleE2EaEENS1_15EpilogueDefaultEEEEEvvEEEEvNT_6ParamsE,(.L_x_143 - _ZN7cutlass13device_kernelINS_4gemm6kernel13GemmUniversalIN4cute5tupleIJiiiiEEENS1_10collective13CollectiveMmaINS1_34MainloopSm90TmaGmmaWarpSpecializedILi5ENS5_IJNS4_1CILi2EEENSA_ILi1EEESC_EEENS1_32KernelTmaWarpSpecializedPingpongEEENS5_IJNSA_ILi64EEESG_SG_EEEaNS5_IJlSC_lEEEaSI_NS4_8TiledMMAINS4_8MMA_AtomIJNS4_4SM904GMMA26MMA_64x64x32_S32S8S8_SS_TNEEEENS4_6LayoutINS5_IJSC_SC_SC_EEENS5_IJNSA_ILi0EEESR_SR_EEEEENS5_IJNS4_10UnderscoreESU_SU_EEEEENS4_13SM90_TMA_LOADENS4_14ComposedLayoutINS4_7SwizzleILi2ELi4ELi3EEENS4_18smem_ptr_flag_bitsILi8EEENSP_INS5_IJNSA_ILi8EEESG_EEENS5_IJSG_SC_EEEEEEEvNS4_8identityENS4_23SM90_TMA_LOAD_MULTICASTES17_vS18_EENS_8epilogue10collective6detail29Sm90TmaWarpSpecializedAdapterINS1C_15DefaultEpilogueIaSI_SI_NS1B_6thread17LinearCombinationIaLi1EiiLNS1G_9ScaleType4KindE0ELNS_15FloatRoundStyleE2EaEENS1_15EpilogueDefaultEEEEEvvEEEEvNT_6ParamsE)
        .other          _ZN7cutlass13device_kernelINS_4gemm6kernel13GemmUniversalIN4cute5tupleIJiiiiEEENS1_10collective13CollectiveMmaINS1_34MainloopSm90TmaGmmaWarpSpecializedILi5ENS5_IJNS4_1CILi2EEENSA_ILi1EEESC_EEENS1_32KernelTmaWarpSpecializedPingpongEEENS5_IJNSA_ILi64EEESG_SG_EEEaNS5_IJlSC_lEEEaSI_NS4_8TiledMMAINS4_8MMA_AtomIJNS4_4SM904GMMA26MMA_64x64x32_S32S8S8_SS_TNEEEENS4_6LayoutINS5_IJSC_SC_SC_EEENS5_IJNSA_ILi0EEESR_SR_EEEEENS5_IJNS4_10UnderscoreESU_SU_EEEEENS4_13SM90_TMA_LOADENS4_14ComposedLayoutINS4_7SwizzleILi2ELi4ELi3EEENS4_18smem_ptr_flag_bitsILi8EEENSP_INS5_IJNSA_ILi8EEESG_EEENS5_IJSG_SC_EEEEEEEvNS4_8identityENS4_23SM90_TMA_LOAD_MULTICASTES17_vS18_EENS_8epilogue10collective6detail29Sm90TmaWarpSpecializedAdapterINS1C_15DefaultEpilogueIaSI_SI_NS1B_6thread17LinearCombinationIaLi1EiiLNS1G_9ScaleType4KindE0ELNS_15FloatRoundStyleE2EaEENS1_15EpilogueDefaultEEEEEvvEEEEvNT_6ParamsE,@"STO_CUDA_ENTRY STV_DEFAULT"
_ZN7cutlass13device_kernelINS_4gemm6kernel13GemmUniversalIN4cute5tupleIJiiiiEEENS1_10collective13CollectiveMmaINS1_34MainloopSm90TmaGmmaWarpSpecializedILi5ENS5_IJNS4_1CILi2EEENSA_ILi1EEESC_EEENS1_32KernelTmaWarpSpecializedPingpongEEENS5_IJNSA_ILi64EEESG_SG_EEEaNS5_IJlSC_lEEEaSI_NS4_8TiledMMAINS4_8MMA_AtomIJNS4_4SM904GMMA26MMA_64x64x32_S32S8S8_SS_TNEEEENS4_6LayoutINS5_IJSC_SC_SC_EEENS5_IJNSA_ILi0EEESR_SR_EEEEENS5_IJNS4_10UnderscoreESU_SU_EEEEENS4_13SM90_TMA_LOADENS4_14ComposedLayoutINS4_7SwizzleILi2ELi4ELi3EEENS4_18smem_ptr_flag_bitsILi8EEENSP_INS5_IJNSA_ILi8EEESG_EEENS5_IJSG_SC_EEEEEEEvNS4_8identityENS4_23SM90_TMA_LOAD_MULTICASTES17_vS18_EENS_8epilogue10collective6detail29Sm90TmaWarpSpecializedAdapterINS1C_15DefaultEpilogueIaSI_SI_NS1B_6thread17LinearCombinationIaLi1EiiLNS1G_9ScaleType4KindE0ELNS_15FloatRoundStyleE2EaEENS1_15EpilogueDefaultEEEEEvvEEEEvNT_6ParamsE:
[----:B------:R-:W0:Y:S02]  /*0000*/  LDC R1, c[0x0][0x28] ;  /* 0x00000a00ff017b82 */ /* 0x000e240000000800 */
[----:B0-----:R-:W-:Y:S01]  /*0010*/  VIADD R1, R1, 0xfffffff8 ;  /* 0xfffffff801017836 */ /* 0x001fe20000000000 */
[----:B------:R-:W0:Y:S01]  /*0020*/  S2R R4, SR_TID.X ;  /* 0x0000000000047919 */ /* 0x000e220000002100 */
[----:B------:R-:W-:Y:S01]  /*0030*/  ELECT P0, URZ, PT ;  /* 0x00000000003f782f */ /* 0x000fe20003800000 */
[----:B------:R-:W-:Y:S01]  /*0040*/  BSSY B0, `(.L_x_0) ;  /* 0x000000f000007945 */ /* 0x000fe20003800000 */
[--C-:B0-----:R-:W-:Y:S02]  /*0050*/  SHF.R.U32.HI R2, RZ, 0x5, R4.reuse ;  /* 0x00000005ff027819 */ /* 0x101fe40000011604 */
[----:B------:R-:W-:-:S03]  /*0060*/  SHF.R.U32.HI R7, RZ, 0x7, R4 ;  /* 0x00000007ff077819 */ /* 0x000fc60000011604 */
[----:B------:R-:W0:Y:S04]  /*0070*/  SHFL.IDX PT, R5, R2, RZ, 0x1f ;  /* 0x00001fff02057589 */ /* 0x000e2800000e0000 */
[----:B------:R1:W2:Y:S01]  /*0080*/  SHFL.IDX PT, R10, R7, RZ, 0x1f ;  /* 0x00001fff070a7589 */ /* 0x0002a200000e0000 */
[----:B0-----:R-:W-:-:S13]  /*0090*/  ISETP.NE.OR P0, PT, R5, RZ, !P0 ;  /* 0x000000ff0500720c */ /* 0x001fda0004705670 */
[----:B-12---:R-:W-:Y:S05]  /*00a0*/  @P0 BRA `(.L_x_1) ;  /* 0x0000000000200947 */ /* 0x006fea0003800000 */
[----:B------:R-:W-:Y:S02]  /*00b0*/  ULDC.64 UR4, c[0x0][0x198] ;  /* 0x0000660000047ab9 */ /* 0x000fe40000000a00 */
[----:B------:R-:W-:Y:S02]  /*00c0*/  UIADD3 UR6, UP0, UR4, 0xf0, URZ ;  /* 0x000000f004067890 */ /* 0x000fe4000ff1e03f */
[----:B------:R-:W-:Y:S02]  /*00d0*/  UIADD3 UR4, UP1, UR4, 0x1f0, URZ ;  /* 0x000001f004047890 */ /* 0x000fe4000ff3e03f */
[----:B------:R-:W-:Y:S02]  /*00e0*/  UIADD3.X UR7, URZ, UR5, URZ, UP0, !UPT ;  /* 0x000000053f077290 */ /* 0x000fe400087fe43f */
[----:B------:R-:W-:-:S07]  /*00f0*/  UIADD3.X UR5, URZ, UR5, URZ, UP1, !UPT ;  /* 0x000000053f057290 */ /* 0x000fce0008ffe43f */
[----:B------:R0:W-:Y:S02]  /*0100*/  UTMACCTL.PF [UR6] ;  /* 0x00000000060079b9 */ /* 0x0001e40008040000 */
[----:B------:R0:W-:Y:S02]  /*0110*/  UTMACCTL.PF [UR4] ;  /* 0x00000000040079b9 */ /* 0x0001e40008040000 */
[----:B0-----:R-:W-:Y:S01]  /*0120*/  NOP ;  /* 0x0000000000007918 */ /* 0x001fe20000000000 */
.L_x_1:
[----:B------:R-:W-:Y:S05]  /*0130*/  BSYNC B0 ;  /* 0x0000000000007941 */ /* 0x000fea0003800000 */
.L_x_0:
[----:B------:R-:W0:Y:S01]  /*0140*/  SHFL.IDX PT, R8, R2, RZ, 0x1f ;  /* 0x00001fff02087589 */ /* 0x000e2200000e0000 */
[----:B------:R-:W-:-:S04]  /*0150*/  SHF.R.S32.HI R3, RZ, 0x1f, R4 ;  /* 0x0000001fff037819 */ /* 0x000fc80000011404 */
[----:B------:R-:W-:Y:S02]  /*0160*/  LEA.HI R3, R3, R4, RZ, 0x7 ;  /* 0x0000000403037211 */ /* 0x000fe400078f38ff */
[----:B0-----:R-:W-:-:S13]  /*0170*/  ISETP.NE.AND P0, PT, R8, RZ, PT ;  /* 0x000000ff0800720c */ /* 0x001fda0003f05270 */
[----:B------:R-:W-:Y:S05]  /*0180*/  @P0 BRA `(.L_x_2) ;  /* 0x0000000000600947 */ /* 0x000fea0003800000 */
[----:B------:R-:W0:Y:S01]  /*0190*/  S2UR UR8, SR_CgaCtaId ;  /* 0x00000000000879c3 */ /* 0x000e220000008800 */
[----:B------:R-:W-:Y:S01]  /*01a0*/  UMOV UR4, 0x400 ;  /* 0x0000040000047882 */ /* 0x000fe20000000000 */
[----:B------:R-:W-:Y:S01]  /*01b0*/  UMOV UR5, 0x1 ;  /* 0x0000000100057882 */ /* 0x000fe20000000000 */
[----:B------:R-:W-:Y:S01]  /*01c0*/  UMOV UR6, 0x2 ;  /* 0x0000000200067882 */ /* 0x000fe20000000000 */
[----:B------:R-:W-:Y:S01]  /*01d0*/  ELECT P0, URZ, PT ;  /* 0x00000000003f782f */ /* 0x000fe20003800000 */
[----:B------:R-:W-:-:S04]  /*01e0*/  UIADD3 UR6, -UR6, 0x100000, URZ ;  /* 0x0010000006067890 */ /* 0x000fc8000fffe13f */
[----:B------:R-:W-:Y:S02]  /*01f0*/  USHF.L.U32 UR7, UR6, 0xb, URZ ;  /* 0x0000000b06077899 */ /* 0x000fe4000800063f */
[----:B------:R-:W-:Y:S02]  /*0200*/  USHF.L.U32 UR6, UR6, 0x1, URZ ;  /* 0x0000000106067899 */ /* 0x000fe4000800063f */
[----:B0-----:R-:W-:Y:S02]  /*0210*/  ULEA UR8, UR8, UR4, 0x18 ;  /* 0x0000000408087291 */ /* 0x001fe4000f8ec03f */
[----:B------:R-:W-:-:S04]  /*0220*/  UIADD3 UR4, -UR5, 0x100000, URZ ;  /* 0x0010000005047890 */ /* 0x000fc8000fffe13f */
[----:B------:R-:W-:Y:S02]  /*0230*/  USHF.L.U32 UR5, UR4, 0xb, URZ ;  /* 0x0000000b04057899 */ /* 0x000fe4000800063f */
[----:B------:R-:W-:Y:S01]  /*0240*/  USHF.L.U32 UR4, UR4, 0x1, URZ ;  /* 0x0000000104047899 */ /* 0x000fe2000800063f */
[----:B------:R-:W0:Y:S11]  /*0250*/  FENCE.VIEW.ASYNC.S ;  /* 0x00000000000073c6 */ /* 0x000e360000000000 */
[----:B0-----:R0:W1:Y:S01]  /*0260*/  SYNCS.EXCH.64 URZ, [UR8], UR4 ;  /* 0x00000004083f75b2 */ /* 0x0010620008000100 */
[----:B------:R0:W2:Y:S01]  /*0270*/  SYNCS.EXCH.64 URZ, [UR8+0x28], UR6 ;  /* 0x00002806083f75b2 */ /* 0x0000a20008000100 */
[----:B------:R0:W3:Y:S01]  /*0280*/  SYNCS.EXCH.64 URZ, [UR8+0x8], UR4 ;  /* 0x00000804083f75b2 */ /* 0x0000e20008000100 */
[----:B------:R0:W4:Y:S01]  /*0290*/  SYNCS.EXCH.64 URZ, [UR8+0x30], UR6 ;  /* 0x00003006083f75b2 */ /* 0x0001220008000100 */
[----:B------:R0:W0:Y:S01]  /*02a0*/  SYNCS.EXCH.64 URZ, [UR8+0x10], UR4 ;  /* 0x00001004083f75b2 */ /* 0x0000220008000100 */
[----:B------:R0:W0:Y:S01]  /*02b0*/  SYNCS.EXCH.64 URZ, [UR8+0x38], UR6 ;  /* 0x00003806083f75b2 */ /* 0x0000220008000100 */
[----:B------:R0:W0:Y:S01]  /*02c0*/  SYNCS.EXCH.64 URZ, [UR8+0x18], UR4 ;  /* 0x00001804083f75b2 */ /* 0x0000220008000100 */
[----:B------:R0:W0:Y:S01]  /*02d0*/  SYNCS.EXCH.64 URZ, [UR8+0x40], UR6 ;  /* 0x00004006083f75b2 */ /* 0x0000220008000100 */
[----:B------:R0:W0:Y:S01]  /*02e0*/  SYNCS.EXCH.64 URZ, [UR8+0x20], UR4 ;  /* 0x00002004083f75b2 */ /* 0x0000220008000100 */
[----:B------:R0:W0:Y:S01]  /*02f0*/  SYNCS.EXCH.64 URZ, [UR8+0x48], UR6 ;  /* 0x00004806083f75b2 */ /* 0x0000220008000100 */
[----:B------:R-:W-:Y:S01]  /*0300*/  NOP ;  /* 0x0000000000007918 */ /* 0x000fe20000000000 */
.L_x_2:
[----:B------:R-:W5:Y:S01]  /*0310*/  SHFL.IDX PT, R13, R2, RZ, 0x1f ;  /* 0x00001fff020d7589 */ /* 0x000f6200000e0000 */
[----:B------:R-:W1:Y:S01]  /*0320*/  S2UR UR12, SR_CTAID.X ;  /* 0x00000000000c79c3 */ /* 0x000e620000002500 */
[----:B------:R-:W-:Y:S02]  /*0330*/  LOP3.LUT R3, R3, 0xffffff80, RZ, 0xc0, !PT ;  /* 0xffffff8003037812 */ /* 0x000fe400078ec0ff */
[----:B------:R-:W-:Y:S01]  /*0340*/  ELECT P0, URZ, PT ;  /* 0x00000000003f782f */ /* 0x000fe20003800000 */
[----:B------:R2:W3:Y:S01]  /*0350*/  SHFL.IDX PT, R12, R2, RZ, 0x1f ;  /* 0x00001fff020c7589 */ /* 0x0004e200000e0000 */
[----:B------:R-:W-:Y:S01]  /*0360*/  ELECT P1, URZ, PT ;  /* 0x00000000003f782f */ /* 0x000fe20003820000 */
[----:B------:R-:W-:Y:S01]  /*0370*/  NOP ;  /* 0x0000000000007918 */ /* 0x000fe20000000000 */
[----:B------:R-:W-:Y:S01]  /*0380*/  IMAD.IADD R3, R4, 0x1, -R3 ;  /* 0x0000000104037824 */ /* 0x000fe200078e0a03 */
[----:B------:R-:W4:Y:S01]  /*0390*/  S2R R6, SR_CTAID.Y ;  /* 0x0000000000067919 */ /* 0x000f220000002600 */
[----:B0-----:R-:W-:Y:S01]  /*03a0*/  ULDC UR4, c[0x0][0x150] ;  /* 0x0000540000047ab9 */ /* 0x001fe20000000800 */
[----:B------:R-:W0:Y:S01]  /*03b0*/  LDC R14, c[0x0][0x144] ;  /* 0x00005100ff0e7b82 */ /* 0x000e220000000800 */
[----:B------:R-:W-:Y:S01]  /*03c0*/  UMOV UR11, 0x80 ;  /* 0x00000080000b7882 */ /* 0x000fe20000000000 */
[----:B------:R-:W-:Y:S01]  /*03d0*/  SHF.R.S32.HI R0, RZ, 0x1f, R3 ;  /* 0x0000001fff007819 */ /* 0x000fe20000011403 */
[----:B------:R-:W-:Y:S01]  /*03e0*/  NOP ;  /* 0x0000000000007918 */ /* 0x000fe20000000000 */
[C---:B------:R-:W-:Y:S01]  /*03f0*/  VIADD R35, R10.reuse, 0xffffffff ;  /* 0xffffffff0a237836 */ /* 0x040fe20000000000 */
[----:B------:R-:W-:Y:S01]  /*0400*/  ISETP.NE.AND P4, PT, R10, RZ, PT ;  /* 0x000000ff0a00720c */ /* 0x000fe20003f85270 */
[----:B------:R-:W-:Y:S01]  /*0410*/  IMAD.MOV.U32 R57, RZ, RZ, 0x1 ;  /* 0x00000001ff397424 */ /* 0x000fe200078e00ff */
[----:B------:R-:W-:Y:S01]  /*0420*/  LEA.HI R9, R0, R3, RZ, 0x3 ;  /* 0x0000000300097211 */ /* 0x000fe200078f18ff */
[----:B------:R-:W0:Y:S01]  /*0430*/  LDC R15, c[0x0][0x140] ;  /* 0x00005000ff0f7b82 */ /* 0x000e220000000800 */
[----:B------:R-:W-:-:S02]  /*0440*/  ISETP.GE.U32.AND P6, PT, R35, 0x2, PT ;  /* 0x000000022300780c */ /* 0x000fc40003fc6070 */
[--C-:B------:R-:W-:Y:S02]  /*0450*/  SHF.R.S32.HI R11, RZ, 0x3, R9.reuse ;  /* 0x00000003ff0b7819 */ /* 0x100fe40000011409 */
[----:B--2---:R-:W-:Y:S02]  /*0460*/  SHF.R.S32.HI R2, RZ, 0x1f, R9 ;  /* 0x0000001fff027819 */ /* 0x004fe40000011409 */
[----:B------:R-:W-:Y:S01]  /*0470*/  SHF.R.S32.HI R9, RZ, 0x1f, R8 ;  /* 0x0000001fff097819 */ /* 0x000fe20000011408 */
[----:B------:R-:W2:Y:S01]  /*0480*/  LDC R25, c[0x0][0x148] ;  /* 0x00005200ff197b82 */ /* 0x000ea20000000800 */
[----:B-----5:R-:W-:Y:S02]  /*0490*/  ISETP.NE.OR P0, PT, R13, RZ, !P0 ;  /* 0x000000ff0d00720c */ /* 0x020fe40004705670 */
[----:B-1----:R-:W-:Y:S02]  /*04a0*/  I2FP.F32.U32 R13, UR12 ;  /* 0x0000000c000d7c45 */ /* 0x002fe40008201000 */
[----:B------:R-:W-:-:S02]  /*04b0*/  LEA.HI R2, R2, R11, RZ, 0x2 ;  /* 0x0000000b02027211 */ /* 0x000fc400078f10ff */
[----:B------:R-:W-:Y:S01]  /*04c0*/  LEA.HI R9, R9, R8, RZ, 0x2 ;  /* 0x0000000809097211 */ /* 0x000fe200078f10ff */
[----:B------:R-:W-:Y:S01]  /*04d0*/  FMUL R13, R13, UR4 ;  /* 0x000000040d0d7c20 */ /* 0x000fe20008400000 */
[----:B---3--:R-:W-:Y:S01]  /*04e0*/  ISETP.NE.OR P1, PT, R12, RZ, !P1 ;  /* 0x000000ff0c00720c */ /* 0x008fe20004f25670 */
[----:B------:R-:W-:Y:S01]  /*04f0*/  ULDC UR4, c[0x0][0x154] ;  /* 0x0000550000047ab9 */ /* 0x000fe20000000800 */
[----:B------:R-:W-:Y:S02]  /*0500*/  LOP3.LUT R12, R2, 0xfffffffc, RZ, 0xc0, !PT ;  /* 0xfffffffc020c7812 */ /* 0x000fe400078ec0ff */
[----:B------:R-:W-:Y:S01]  /*0510*/  LOP3.LUT R9, R9, 0x3ffffffc, RZ, 0xc0, !PT ;  /* 0x3ffffffc09097812 */ /* 0x000fe200078ec0ff */
[----:B------:R-:W1:Y:S01]  /*0520*/  F2I.U32.TRUNC.NTZ R13, R13 ;  /* 0x0000000d000d7305 */ /* 0x000e62000020f000 */
[----:B------:R-:W-:Y:S01]  /*0530*/  SHF.R.S32.HI R2, RZ, 0x1f, R5 ;  /* 0x0000001fff027819 */ /* 0x000fe20000011405 */
[----:B------:R-:W-:Y:S01]  /*0540*/  IMAD.IADD R12, R11, 0x1, -R12 ;  /* 0x000000010b0c7824 */ /* 0x000fe200078e0a0c */
[----:B------:R-:W-:Y:S01]  /*0550*/  VOTEU.ALL UP1, P0 ;  /* 0x00000000003f7886 */ /* 0x000fe20000020000 */
[----:B------:R-:W-:Y:S01]  /*0560*/  IMAD.IADD R9, R8, 0x1, -R9 ;  /* 0x0000000108097824 */ /* 0x000fe200078e0a09 */
[----:B------:R-:W-:Y:S01]  /*0570*/  LEA.HI R2, R2, R5, RZ, 0x2 ;  /* 0x0000000502027211 */ /* 0x000fe200078f10ff */
[----:B------:R-:W-:Y:S01]  /*0580*/  VOTEU.ALL UP0, P0 ;  /* 0x00000000003f7886 */ /* 0x000fe20000000000 */
[----:B----4-:R-:W-:Y:S01]  /*0590*/  I2FP.F32.U32 R8, R6 ;  /* 0x0000000600087245 */ /* 0x010fe20000201000 */
[----:B------:R-:W-:Y:S01]  /*05a0*/  IMAD R9, R9, 0x4, R12 ;  /* 0x0000000409097824 */ /* 0x000fe200078e020c */
[----:B------:R-:W-:Y:S01]  /*05b0*/  LOP3.LUT R2, R2, 0xfffffffc, RZ, 0xc0, !PT ;  /* 0xfffffffc02027812 */ /* 0x000fe200078ec0ff */
[----:B------:R-:W-:Y:S01]  /*05c0*/  VOTEU.ALL UP2, P1 ;  /* 0x00000000003f7886 */ /* 0x000fe20000840000 */
[----:B------:R-:W3:Y:S01]  /*05d0*/  @!UP1 S2UR UR7, SR_CgaCtaId ;  /* 0x00000000000799c3 */ /* 0x000ee20000008800 */
[----:B------:R-:W-:Y:S01]  /*05e0*/  FMUL R8, R8, UR4 ;  /* 0x0000000408087c20 */ /* 0x000fe20008400000 */
[----:B------:R-:W-:Y:S01]  /*05f0*/  IMAD.SHL.U32 R56, R9, 0x4, RZ ;  /* 0x0000000409387824 */ /* 0x000fe200078e00ff */
[----:B------:R-:W-:Y:S01]  /*0600*/  UMOV UR4, 0x20 ;  /* 0x0000002000047882 */ /* 0x000fe20000000000 */
[----:B------:R-:W-:Y:S01]  /*0610*/  IMAD.IADD R5, R5, 0x1, -R2 ;  /* 0x0000000105057824 */ /* 0x000fe200078e0a02 */
[----:B------:R-:W-:Y:S01]  /*0620*/  LEA.HI R2, R9, R9, RZ, 0x1 ;  /* 0x0000000909027211 */ /* 0x000fe200078f08ff */
[----:B-1----:R-:W-:Y:S01]  /*0630*/  IMAD.MOV R13, RZ, RZ, -R13 ;  /* 0x000000ffff0d7224 */ /* 0x002fe200078e0a0d */
[----:B------:R-:W1:Y:S01]  /*0640*/  F2I.U32.TRUNC.NTZ R8, R8 ;  /* 0x0000000800087305 */ /* 0x000e62000020f000 */
[----:B------:R-:W4:Y:S01]  /*0650*/  @!UP2 S2UR UR10, SR_CgaCtaId ;  /* 0x00000000000aa9c3 */ /* 0x000f220000008800 */
[----:B------:R-:W-:Y:S01]  /*0660*/  LOP3.LUT R2, R2, 0xfffffffe, RZ, 0xc0, !PT ;  /* 0xfffffffe02027812 */ /* 0x000fe200078ec0ff */
[----:B0-----:R-:W-:Y:S01]  /*0670*/  IMAD R21, R14, R13, UR12 ;  /* 0x0000000c0e157e24 */ /* 0x001fe2000f8e020d */
[----:B------:R-:W-:Y:S01]  /*0680*/  @!UP1 UMOV UR6, 0x400 ;  /* 0x0000040000069882 */ /* 0x000fe20000000000 */
[----:B------:R-:W-:-:S04]  /*0690*/  @!UP1 UIADD3 UR4, -UR4, 0x100000, URZ ;  /* 0x0010000004049890 */ /* 0x000fc8000fffe13f */
[----:B------:R-:W-:Y:S02]  /*06a0*/  @!UP1 USHF.L.U32 UR5, UR4, 0xb, URZ ;  /* 0x0000000b04059899 */ /* 0x000fe4000800063f */
[----:B------:R-:W-:Y:S01]  /*06b0*/  @!UP1 USHF.L.U32 UR4, UR4, 0x1, URZ ;  /* 0x0000000104049899 */ /* 0x000fe2000800063f */
[C---:B------:R-:W-:Y:S01]  /*06c0*/  LOP3.LUT R56, R9.reuse, 0xc, R56, 0x78, !PT ;  /* 0x0000000c09387812 */ /* 0x040fe200078e7838 */
[----:B------:R-:W-:Y:S01]  /*06d0*/  IMAD.IADD R2, R9, 0x1, -R2 ;  /* 0x0000000109027824 */ /* 0x000fe200078e0a02 */
[----:B------:R-:W-:Y:S01]  /*06e0*/  @!UP2 UMOV UR9, 0x400 ;  /* 0x000004000009a882 */ /* 0x000fe20000000000 */
[----:B------:R-:W-:Y:S01]  /*06f0*/  VOTEU.ALL UP3, P1 ;  /* 0x00000000003f7886 */ /* 0x000fe20000860000 */
[----:B------:R-:W-:Y:S01]  /*0700*/  VOTEU.ALL UP4, P1 ;  /* 0x00000000003f7886 */ /* 0x000fe20000880000 */
[----:B------:R-:W-:Y:S01]  /*0710*/  VOTEU.ALL UP5, P1 ;  /* 0x00000000003f7886 */ /* 0x000fe200008a0000 */
[----:B------:R-:W-:Y:S01]  /*0720*/  ISETP.NE.AND P3, PT, R2, R21, PT ;  /* 0x000000150200720c */ /* 0x000fe20003f65270 */
[----:B------:R0:W0:Y:S01]  /*0730*/  SHFL.IDX PT, R14, R7, RZ, 0x1f ;  /* 0x00001fff070e7589 */ /* 0x00002200000e0000 */
[----:B------:R-:W-:Y:S01]  /*0740*/  ISETP.EQ.U32.AND P2, PT, R15, 0x1, PT ;  /* 0x000000010f00780c */ /* 0x000fe20003f42070 */
[----:B-1----:R-:W-:Y:S01]  /*0750*/  IMAD.MOV R20, RZ, RZ, -R8 ;  /* 0x000000ffff147224 */ /* 0x002fe200078e0a08 */
[----:B---3--:R-:W-:-:S02]  /*0760*/  @!UP1 ULEA UR8, UR7, UR6, 0x18 ;  /* 0x0000000607089291 */ /* 0x008fc4000f8ec03f */
[----:B------:R-:W-:-:S04]  /*0770*/  @!UP2 UIADD3 UR6, -UR11, 0x100000, URZ ;  /* 0x001000000b06a890 */ /* 0x000fc8000fffe13f */
[----:B------:R-:W-:Y:S02]  /*0780*/  @!UP2 USHF.L.U32 UR7, UR6, 0xb, URZ ;  /* 0x0000000b0607a899 */ /* 0x000fe4000800063f */
[----:B------:R-:W-:Y:S01]  /*0790*/  @!UP2 USHF.L.U32 UR6, UR6, 0x1, URZ ;  /* 0x000000010606a899 */ /* 0x000fe2000800063f */
[----:B--2---:R-:W-:Y:S01]  /*07a0*/  IMAD R9, R25, R20, R6 ;  /* 0x0000001419097224 */ /* 0x004fe200078e0206 */
[----:B------:R-:W-:Y:S01]  /*07b0*/  VOTEU.ALL UP1, P0 ;  /* 0x00000000003f7886 */ /* 0x000fe20000020000 */
[----:B------:R-:W-:Y:S01]  /*07c0*/  LOP3.LUT P0, RZ, R3, 0x7, RZ, 0xc0, !PT ;  /* 0x0000000703ff7812 */ /* 0x000fe2000780c0ff */
[----:B----4-:R-:W-:Y:S01]  /*07d0*/  @!UP2 ULEA UR9, UR10, UR9, 0x18 ;  /* 0x000000090a09a291 */ /* 0x010fe2000f8ec03f */
[----:B------:R-:W-:Y:S01]  /*07e0*/  @P3 LEA.HI R2, R56, R56, RZ, 0x1 ;  /* 0x0000003838023211 */ /* 0x000fe200078f08ff */
[----:B------:R-:W-:Y:S01]  /*07f0*/  VOTEU.ALL UP2, P1 ;  /* 0x00000000003f7886 */ /* 0x000fe20000840000 */
[----:B------:R-:W-:Y:S01]  /*0800*/  ISETP.NE.AND P1, PT, R5, 0x3, PT ;  /* 0x000000030500780c */ /* 0x000fe20003f25270 */
[----:B------:R-:W1:Y:S02]  /*0810*/  FENCE.VIEW.ASYNC.S ;  /* 0x00000000000073c6 */ /* 0x000e640000000000 */
[----:B-1----:R1:W2:Y:S01]  /*0820*/  @!UP0 SYNCS.EXCH.64 URZ, [UR8+0x80], UR4 ;  /* 0x00008004083f85b2 */ /* 0x0022a20008000100 */
[----:B------:R-:W-:-:S02]  /*0830*/  @P3 SHF.R.S32.HI R2, RZ, 0x1, R2 ;  /* 0x00000001ff023819 */ /* 0x000fc40000011402 */
[----:B------:R-:W-:Y:S02]  /*0840*/  ISETP.EQ.OR P1, PT, R5, RZ, !P1 ;  /* 0x000000ff0500720c */ /* 0x000fe40004f22670 */
[----:B------:R-:W-:Y:S02]  /*0850*/  @P3 ISETP.NE.AND P5, PT, R2, R9, PT ;  /* 0x000000090200320c */ /* 0x000fe40003fa5270 */
[----:B------:R-:W-:Y:S02]  /*0860*/  ISETP.LT.U32.AND P0, PT, R56, 0x2, !P0 ;  /* 0x000000023800780c */ /* 0x000fe40004701070 */
[----:B------:R-:W-:Y:S02]  /*0870*/  ISETP.EQ.AND P1, PT, R10, RZ, P1 ;  /* 0x000000ff0a00720c */ /* 0x000fe40000f22270 */
[----:B------:R-:W-:Y:S02]  /*0880*/  SEL R2, RZ, 0x1, !P0 ;  /* 0x00000001ff027807 */ /* 0x000fe40004000000 */
[----:B------:R-:W-:-:S02]  /*0890*/  @P3 SEL R57, RZ, 0x1, P5 ;  /* 0x00000001ff393807 */ /* 0x000fc40002800000 */
[----:B------:R-:W-:Y:S01]  /*08a0*/  SEL R16, RZ, 0x1, !P1 ;  /* 0x00000001ff107807 */ /* 0x000fe20004800000 */
[----:B------:R1:W3:Y:S01]  /*08b0*/  @!UP1 SYNCS.EXCH.64 URZ, [UR8+0x88], UR4 ;  /* 0x00008804083f95b2 */ /* 0x0002e20008000100 */
[----:B------:R-:W-:Y:S01]  /*08c0*/  NOP ;  /* 0x0000000000007918 */ /* 0x000fe20000000000 */
[----:B------:R-:W-:Y:S02]  /*08d0*/  LOP3.LUT R57, R57, R2, RZ, 0xc0, !PT ;  /* 0x0000000239397212 */ /* 0x000fe400078ec0ff */
[----:B------:R-:W-:Y:S01]  /*08e0*/  SEL R16, R16, 0x2, P6 ;  /* 0x0000000210107807 */ /* 0x000fe20003000000 */
[----:B------:R1:W4:Y:S01]  /*08f0*/  @!UP2 SYNCS.EXCH.64 URZ, [UR9+0x60], UR6 ;  /* 0x00006006093fa5b2 */ /* 0x0003220008000100 */
[----:B------:R1:W0:Y:S01]  /*0900*/  @!UP3 SYNCS.EXCH.64 URZ, [UR9+0x68], UR6 ;  /* 0x00006806093fb5b2 */ /* 0x0002220008000100 */
[----:B------:R1:W0:Y:S01]  /*0910*/  @!UP4 SYNCS.EXCH.64 URZ, [UR9+0x70], UR6 ;  /* 0x00007006093fc5b2 */ /* 0x0002220008000100 */
[----:B------:R1:W0:Y:S01]  /*0920*/  @!UP5 SYNCS.EXCH.64 URZ, [UR9+0x78], UR6 ;  /* 0x00007806093fd5b2 */ /* 0x0002220008000100 */
[----:B------:R-:W-:Y:S01]  /*0930*/  NOP ;  /* 0x0000000000007918 */ /* 0x000fe20000000000 */
[----:B-12---:R-:W-:Y:S05]  /*0940*/  @!P2 BRA `(.L_x_3) ;  /* 0x000000000008a947 */ /* 0x006fea0003800000 */
[----:B0--34-:R-:W-:Y:S01]  /*0950*/  UCGABAR_ARV ;  /* 0x00000000000079c7 */ /* 0x019fe20008000000 */
[----:B------:R-:W-:Y:S05]  /*0960*/  BRA `(.L_x_4) ;  /* 0x0000000000047947 */ /* 0x000fea0003800000 */
.L_x_3:
[----:B0--34-:R-:W-:Y:S01]  /*0970*/  NOP ;  /* 0x0000000000007918 */ /* 0x019fe20000000000 */
.L_x_4:
[----:B------:R-:W-:Y:S01]  /*0980*/  ULDC.64 UR4, c[0x0][0x598] ;  /* 0x0001660000047ab9 */ /* 0x000fe20000000a00 */
[----:B------:R-:W-:Y:S01]  /*0990*/  ULDC.64 UR36, c[0x0][0x208] ;  /* 0x0000820000247ab9 */ /* 0x000fe20000000a00 */
[----:B------:R-:W-:-:S04]  /*09a0*/  ISETP.NE.U32.AND P0, PT, RZ, UR4, PT ;  /* 0x00000004ff007c0c */ /* 0x000fc8000bf05070 */
[----:B------:R-:W-:-:S13]  /*09b0*/  ISETP.NE.AND.EX P0, PT, RZ, UR5, PT, P0 ;  /* 0x00000005ff007c0c */ /* 0x000fda000bf05300 */
[----:B------:R-:W-:Y:S05]  /*09c0*/  @!P0 BRA `(.L_x_5) ;  /* 0x00000000001c8947 */ /* 0x000fea0003800000 */
[----:B------:R-:W0:Y:S02]  /*09d0*/  LDC.64 R8, c[0x0][0x598] ;  /* 0x00016600ff087b82 */ /* 0x000e240000000a00 */
[----:B0-----:R-:W2:Y:S02]  /*09e0*/  LDG.E.64 R8, desc[UR36][R8.64] ;  /* 0x0000002408087981 */ /* 0x001ea4000c1e1b00 */
[----:B--2---:R-:W-:-:S04]  /*09f0*/  ISETP.NE.U32.AND P0, PT, R8, RZ, PT ;  /* 0x000000ff0800720c */ /* 0x004fc80003f05070 */
[----:B------:R-:W-:-:S13]  /*0a00*/  ISETP.NE.AND.EX P0, PT, R9, RZ, PT, P0 ;  /* 0x000000ff0900720c */ /* 0x000fda0003f05300 */
[----:B------:R-:W-:Y:S05]  /*0a10*/  @!P0 BRA `(.L_x_5) ;  /* 0x0000000000088947 */ /* 0x000fea0003800000 */
[----:B------:R0:W5:Y:S01]  /*0a20*/  LD.E R58, desc[UR36][R8.64] ;  /* 0x00000024083a7980 */ /* 0x000162000c101900 */
[----:B------:R-:W-:Y:S05]  /*0a30*/  BRA `(.L_x_6) ;  /* 0x0000000000247947 */ /* 0x000fea0003800000 */
.L_x_5:
[----:B------:R-:W-:Y:S02]  /*0a40*/  ULDC.64 UR4, c[0x0][0x588] ;  /* 0x0001620000047ab9 */ /* 0x000fe40000000a00 */
[----:B------:R-:W-:-:S04]  /*0a50*/  ISETP.NE.U32.AND P0, PT, RZ, UR4, PT ;  /* 0x00000004ff007c0c */ /* 0x000fc8000bf05070 */
[----:B------:R-:W-:-:S13]  /*0a60*/  ISETP.NE.AND.EX P0, PT, RZ, UR5, PT, P0 ;  /* 0x00000005ff007c0c */ /* 0x000fda000bf05300 */
[----:B------:R-:W-:Y:S05]  /*0a70*/  @!P0 BRA `(.L_x_7) ;  /* 0x00000000000c8947 */ /* 0x000fea0003800000 */
[----:B------:R-:W0:Y:S02]  /*0a80*/  LDC.64 R58, c[0x0][0x588] ;  /* 0x00016200ff3a7b82 */ /* 0x000e240000000a00 */
[----:B0-----:R1:W5:Y:S01]  /*0a90*/  LDG.E R58, desc[UR36][R58.64] ;  /* 0x000000243a3a7981 */ /* 0x001362000c1e1900 */
[----:B------:R-:W-:Y:S05]  /*0aa0*/  BRA `(.L_x_6) ;  /* 0x0000000000087947 */ /* 0x000fea0003800000 */
.L_x_7:
[----:B------:R-:W-:Y:S02]  /*0ab0*/  ULDC UR4, c[0x0][0x580] ;  /* 0x0001600000047ab9 */ /* 0x000fe40000000800 */
[----:B------:R-:W-:-:S07]  /*0ac0*/  IMAD.U32 R58, RZ, RZ, UR4 ;  /* 0x00000004ff3a7e24 */ /* 0x000fce000f8e00ff */
.L_x_6:
[----:B------:R-:W-:Y:S02]  /*0ad0*/  ULDC.64 UR4, c[0x0][0x5a0] ;  /* 0x0001680000047ab9 */ /* 0x000fe40000000a00 */
[----:B------:R-:W-:-:S04]  /*0ae0*/  ISETP.NE.U32.AND P0, PT, RZ, UR4, PT ;  /* 0x00000004ff007c0c */ /* 0x000fc8000bf05070 */
[----:B------:R-:W-:-:S13]  /*0af0*/  ISETP.NE.AND.EX P0, PT, RZ, UR5, PT, P0 ;  /* 0x00000005ff007c0c */ /* 0x000fda000bf05300 */
[----:B------:R-:W-:Y:S05]  /*0b00*/  @!P0 BRA `(.L_x_8) ;  /* 0x00000000001c8947 */ /* 0x000fea0003800000 */
[----:B0-----:R-:W0:Y:S02]  /*0b10*/  LDC.64 R8, c[0x0][0x5a0] ;  /* 0x00016800ff087b82 */ /* 0x001e240000000a00 */
[----:B0-----:R-:W2:Y:S02]  /*0b20*/  LDG.E.64 R8, desc[UR36][R8.64] ;  /* 0x0000002408087981 */ /* 0x001ea4000c1e1b00 */
[----:B--2---:R-:W-:-:S04]  /*0b30*/  ISETP.NE.U32.AND P0, PT, R8, RZ, PT ;  /* 0x000000ff0800720c */ /* 0x004fc80003f05070 */
[----:B------:R-:W-:-:S13]  /*0b40*/  ISETP.NE.AND.EX P0, PT, R9, RZ, PT, P0 ;  /* 0x000000ff0900720c */ /* 0x000fda0003f05300 */
[----:B------:R-:W-:Y:S05]  /*0b50*/  @!P0 BRA `(.L_x_8) ;  /* 0x0000000000088947 */ /* 0x000fea0003800000 */
[----:B-1----:R0:W5:Y:S01]  /*0b60*/  LD.E R59, desc[UR36][R8.64] ;  /* 0x00000024083b7980 */ /* 0x002162000c101900 */
[----:B------:R-:W-:Y:S05]  /*0b70*/  BRA `(.L_x_9) ;  /* 0x0000000000247947 */ /* 0x000fea0003800000 */
.L_x_8:
[----:B------:R-:W-:Y:S02]  /*0b80*/  ULDC.64 UR4, c[0x0][0x590] ;  /* 0x0001640000047ab9 */ /* 0x000fe40000000a00 */
[----:B------:R-:W-:-:S04]  /*0b90*/  ISETP.NE.U32.AND P0, PT, RZ, UR4, PT ;  /* 0x00000004ff007c0c */ /* 0x000fc8000bf05070 */
[----:B------:R-:W-:-:S13]  /*0ba0*/  ISETP.NE.AND.EX P0, PT, RZ, UR5, PT, P0 ;  /* 0x00000005ff007c0c */ /* 0x000fda000bf05300 */
[----:B------:R-:W-:Y:S05]  /*0bb0*/  @!P0 BRA `(.L_x_10) ;  /* 0x00000000000c8947 */ /* 0x000fea0003800000 */
[----:B0-----:R-:W1:Y:S02]  /*0bc0*/  LDC.64 R8, c[0x0][0x590] ;  /* 0x00016400ff087b82 */ /* 0x001e640000000a00 */
[----:B-1----:R1:W5:Y:S01]  /*0bd0*/  LDG.E R59, desc[UR36][R8.64] ;  /* 0x00000024083b7981 */ /* 0x002362000c1e1900 */
[----:B------:R-:W-:Y:S05]  /*0be0*/  BRA `(.L_x_9) ;  /* 0x0000000000087947 */ /* 0x000fea0003800000 */
.L_x_10:
[----:B------:R-:W-:Y:S02]  /*0bf0*/  ULDC UR4, c[0x0][0x584] ;  /* 0x0001610000047ab9 */ /* 0x000fe40000000800 */
[----:B-1----:R-:W-:-:S07]  /*0c00*/  IMAD.U32 R59, RZ, RZ, UR4 ;  /* 0x00000004ff3b7e24 */ /* 0x002fce000f8e00ff */
.L_x_9:
[----:B------:R-:W2:Y:S01]  /*0c10*/  LDC R2, c[0x0][0x65c] ;  /* 0x00019700ff027b82 */ /* 0x000ea20000000800 */
[----:B------:R-:W-:Y:S01]  /*0c20*/  ULDC UR6, c[0x0][0x28c] ;  /* 0x0000a30000067ab9 */ /* 0x000fe20000000800 */
[----:B------:R-:W-:Y:S01]  /*0c30*/  ISETP.NE.AND P0, PT, R10, 0x2, PT ;  /* 0x000000020a00780c */ /* 0x000fe20003f05270 */
[----:B------:R-:W-:Y:S01]  /*0c40*/  UIADD3 UR6, UR6, 0x3f, URZ ;  /* 0x0000003f06067890 */ /* 0x000fe2000fffe03f */
[----:B01----:R-:W-:Y:S01]  /*0c50*/  IMAD.U32 R8, RZ, RZ, UR12 ;  /* 0x0000000cff087e24 */ /* 0x003fe2000f8e00ff */
[----:B------:R-:W-:Y:S01]  /*0c60*/  UMOV UR38, URZ ;  /* 0x0000003f00267c82 */ /* 0x000fe20008000000 */
[----:B------:R-:W-:Y:S01]  /*0c70*/  IMAD.MOV.U32 R9, RZ, RZ, RZ ;  /* 0x000000ffff097224 */ /* 0x000fe200078e00ff */
[----:B------:R-:W-:Y:S01]  /*0c80*/  USHF.R.S32.HI UR7, URZ, 0x1f, UR6 ;  /* 0x0000001f3f077899 */ /* 0x000fe20008011406 */
[----:B------:R-:W-:Y:S01]  /*0c90*/  UMOV UR39, URZ ;  /* 0x0000003f00277c82 */ /* 0x000fe20008000000 */
[----:B------:R-:W-:Y:S02]  /*0ca0*/  ULDC.64 UR8, c[0x0][0x650] ;  /* 0x0001940000087ab9 */ /* 0x000fe40000000a00 */
[----:B------:R-:W-:-:S04]  /*0cb0*/  ULEA.HI UR7, UR7, UR6, URZ, 0x6 ;  /* 0x0000000607077291 */ /* 0x000fc8000f8f303f */
[----:B------:R-:W-:Y:S01]  /*0cc0*/  USHF.R.S32.HI UR40, URZ, 0x6, UR7 ;  /* 0x000000063f287899 */ /* 0x000fe20008011407 */
[----:B--2---:R-:W-:-:S13]  /*0cd0*/  ISETP.NE.AND P1, PT, R2, 0x1, PT ;  /* 0x000000010200780c */ /* 0x004fda0003f25270 */
[----:B------:R-:W0:Y:S01]  /*0ce0*/  @P1 LDC R19, c[0x0][0x10] ;  /* 0x00000400ff131b82 */ /* 0x000e220000000800 */
[----:B------:R-:W-:Y:S02]  /*0cf0*/  @P1 IMAD.MOV.U32 R7, RZ, RZ, RZ ;  /* 0x000000ffff071224 */ /* 0x000fe400078e00ff */
[----:B------:R-:W-:-:S05]  /*0d00*/  @P1 IMAD.MOV.U32 R17, RZ, RZ, RZ ;  /* 0x000000ffff111224 */ /* 0x000fca00078e00ff */
[----:B------:R-:W1:Y:S01]  /*0d10*/  @!P1 LDC R11, c[0x0][0xc] ;  /* 0x00000300ff0b9b82 */ /* 0x000e620000000800 */
[----:B------:R-:W-:Y:S01]  /*0d20*/  ULDC UR4, c[0x0][0xc] ;  /* 0x0000030000047ab9 */ /* 0x000fe20000000800 */
[----:B------:R-:W-:Y:S02]  /*0d30*/  ULDC UR5, c[0x0][0x10] ;  /* 0x0000040000057ab9 */ /* 0x000fe40000000800 */
[----:B------:R-:W-:-:S04]  /*0d40*/  UIMAD.WIDE.U32 UR4, UR4, UR5, URZ ;  /* 0x00000005040472a5 */ /* 0x000fc8000f8e003f */
[----:B------:R-:W2:Y:S01]  /*0d50*/  LDC R2, c[0x0][0x14] ;  /* 0x00000500ff027b82 */ /* 0x000ea20000000800 */
[----:B0-----:R-:W-:-:S04]  /*0d60*/  @P1 IMAD.WIDE.U32 R18, R19, UR12, R6 ;  /* 0x0000000c13121c25 */ /* 0x001fc8000f8e0006 */
[----:B------:R-:W-:Y:S02]  /*0d70*/  @P1 IMAD.IADD R17, R19, 0x1, R17 ;  /* 0x0000000113111824 */ /* 0x000fe400078e0211 */
[----:B-1----:R-:W-:-:S04]  /*0d80*/  @!P1 IMAD.WIDE.U32 R8, R6, R11, R8 ;  /* 0x0000000b06089225 */ /* 0x002fc800078e0008 */
[----:B------:R-:W-:Y:S02]  /*0d90*/  @!P1 IMAD.MOV.U32 R18, RZ, RZ, R8 ;  /* 0x000000ffff129224 */ /* 0x000fe400078e0008 */
[----:B------:R-:W-:Y:S02]  /*0da0*/  @!P1 IMAD.MOV.U32 R17, RZ, RZ, R9 ;  /* 0x000000ffff119224 */ /* 0x000fe400078e0009 */
[----:B--2---:R-:W-:-:S04]  /*0db0*/  IMAD.WIDE.U32 R12, R2, UR4, RZ ;  /* 0x00000004020c7c25 */ /* 0x004fc8000f8e00ff */
[----:B------:R-:W-:Y:S01]  /*0dc0*/  IMAD R23, R2, UR5, RZ ;  /* 0x0000000502177c24 */ /* 0x000fe2000f8e02ff */
[----:B------:R0:W-:Y:S03]  /*0dd0*/  STL.64 [R1], R12 ;  /* 0x0000000c01007387 */ /* 0x0001e60000100a00 */
[----:B------:R-:W-:Y:S01]  /*0de0*/  IMAD.IADD R23, R13, 0x1, R23 ;  /* 0x000000010d177824 */ /* 0x000fe200078e0217 */
[----:B------:R-:W-:Y:S06]  /*0df0*/  @P0 BRA `(.L_x_11) ;  /* 0x0000000000200947 */ /* 0x000fec0003800000 */
[----:B------:R-:W-:Y:S01]  /*0e00*/  UISETP.GE.U32.AND UP0, UPT, UR40, 0x5, UPT ;  /* 0x000000052800788c */ /* 0x000fe2000bf06070 */
[----:B------:R-:W-:Y:S01]  /*0e10*/  IADD3 R18, P0, R18, R12, RZ ;  /* 0x0000000c12127210 */ /* 0x000fe20007f1e0ff */
[----:B------:R-:W-:Y:S01]  /*0e20*/  UIMAD.WIDE.U32 UR4, UR40, -0x33333333, URZ ;  /* 0xcccccccd280478a5 */ /* 0x000fe2000f8e003f */
[----:B------:R-:W-:-:S03]  /*0e30*/  UMOV UR39, URZ ;  /* 0x0000003f00277c82 */ /* 0x000fc60008000000 */
[----:B------:R-:W-:Y:S01]  /*0e40*/  USHF.R.U32.HI UR4, URZ, 0x2, UR5 ;  /* 0x000000023f047899 */ /* 0x000fe20008011605 */
[----:B------:R-:W-:-:S03]  /*0e50*/  IMAD.X R17, R23, 0x1, R17, P0 ;  /* 0x0000000117117824 */ /* 0x000fc600000e0611 */
[----:B------:R-:W-:Y:S02]  /*0e60*/  UIMAD UR38, UR4, -0x5, UR40 ;  /* 0xfffffffb042678a4 */ /* 0x000fe4000f8e0228 */
[----:B------:R-:W-:-:S12]  /*0e70*/  @UP0 ULOP3.LUT UR39, UR4, 0x1, URZ, 0xc0, !UPT ;  /* 0x0000000104270892 */ /* 0x000fd8000f8ec03f */
.L_x_11:
[----:B------:R-:W-:Y:S01]  /*0e80*/  ISETP.GE.U32.AND P0, PT, R18, UR8, PT ;  /* 0x0000000812007c0c */ /* 0x000fe2000bf06070 */
[----:B------:R-:W-:Y:S01]  /*0e90*/  IMAD.MOV.U32 R19, RZ, RZ, -0x1 ;  /* 0xffffffffff137424 */ /* 0x000fe200078e00ff */
[----:B------:R-:W-:Y:S01]  /*0ea0*/  PRMT R8, RZ, 0x7610, R8 ;  /* 0x00007610ff087816 */ /* 0x000fe20000000008 */
[----:B------:R-:W-:Y:S01]  /*0eb0*/  IMAD.MOV.U32 R22, RZ, RZ, -0x1 ;  /* 0xffffffffff167424 */ /* 0x000fe200078e00ff */
[----:B------:R-:W-:Y:S01]  /*0ec0*/  ISETP.GE.U32.AND.EX P0, PT, R17, UR9, PT, P0 ;  /* 0x0000000911007c0c */ /* 0x000fe2000bf06100 */
[----:B------:R-:W-:-:S12]  /*0ed0*/  IMAD.MOV.U32 R2, RZ, RZ, -0x1 ;  /* 0xffffffffff027424 */ /* 0x000fd800078e00ff */
[----:B------:R-:W-:Y:S05]  /*0ee0*/  @P0 BRA `(.L_x_12) ;  /* 0x00000004002c0947 */ /* 0x000fea0003800000 */
[----:B------:R-:W1:Y:S01]  /*0ef0*/  LDC.64 R26, c[0x0][0x628] ;  /* 0x00018a00ff1a7b82 */ /* 0x000e620000000a00 */
[----:B------:R-:W-:Y:S02]  /*0f00*/  IMAD.MOV.U32 R8, RZ, RZ, R18 ;  /* 0x000000ffff087224 */ /* 0x000fe400078e0012 */
[----:B------:R-:W-:-:S05]  /*0f10*/  IMAD.MOV.U32 R9, RZ, RZ, R17 ;  /* 0x000000ffff097224 */ /* 0x000fca00078e0011 */
[----:B------:R-:W2:Y:S08]  /*0f20*/  LDC R2, c[0x0][0x630] ;  /* 0x00018c00ff027b82 */ /* 0x000eb00000000800 */
[----:B------:R-:W3:Y:S01]  /*0f30*/  LDC.64 R28, c[0x0][0x620] ;  /* 0x00018800ff1c7b82 */ /* 0x000ee20000000a00 */
[----:B-1----:R-:W-:-:S04]  /*0f40*/  ISETP.NE.U32.AND P0, PT, R26, RZ, PT ;  /* 0x000000ff1a00720c */ /* 0x002fc80003f05070 */
[----:B------:R-:W-:-:S13]  /*0f50*/  ISETP.NE.AND.EX P0, PT, R27, RZ, PT, P0 ;  /* 0x000000ff1b00720c */ /* 0x000fda0003f05300 */
[----:B--23--:R-:W-:Y:S05]  /*0f60*/  @!P0 BRA `(.L_x_13) ;  /* 0x0000000000288947 */ /* 0x00cfea0003800000 */
[----:B0-----:R-:W0:Y:S02]  /*0f70*/  LDC R13, c[0x0][0x634] ;  /* 0x00018d00ff0d7b82 */ /* 0x001e240000000800 */
[----:B0-----:R-:W-:-:S05]  /*0f80*/  IADD3 R13, P0, R18, R13, RZ ;  /* 0x0000000d120d7210 */ /* 0x001fca0007f1e0ff */
[----:B------:R-:W-:-:S04]  /*0f90*/  IMAD.X R15, RZ, RZ, R17, P0 ;  /* 0x000000ffff0f7224 */ /* 0x000fc800000e0611 */
[----:B------:R-:W-:-:S04]  /*0fa0*/  IMAD.WIDE.U32 R8, R15, R26, RZ ;  /* 0x0000001a0f087225 */ /* 0x000fc800078e00ff */
[----:B------:R-:W-:-:S04]  /*0fb0*/  IMAD.WIDE.U32 R10, P0, R13, R27, R8 ;  /* 0x0000001b0d0a7225 */ /* 0x000fc80007800008 */
[----:B------:R-:W-:-:S04]  /*0fc0*/  IMAD.WIDE.U32 R8, R13, R26, RZ ;  /* 0x0000001a0d087225 */ /* 0x000fc800078e00ff */
[----:B------:R-:W-:Y:S01]  /*0fd0*/  IMAD.X R13, RZ, RZ, RZ, P0 ;  /* 0x000000ffff0d7224 */ /* 0x000fe200000e06ff */
[----:B------:R-:W-:Y:S01]  /*0fe0*/  IADD3 RZ, P0, R9, R10, RZ ;  /* 0x0000000a09ff7210 */ /* 0x000fe20007f1e0ff */
[----:B------:R-:W-:-:S04]  /*0ff0*/  IMAD.MOV.U32 R12, RZ, RZ, R11 ;  /* 0x000000ffff0c7224 */ /* 0x000fc800078e000b */
[----:B------:R-:W-:-:S08]  /*1000*/  IMAD.WIDE.U32.X R8, R15, R27, R12, P0 ;  /* 0x0000001b0f087225 */ /* 0x000fd000000e040c */
.L_x_13:
[----:B------:R-:W1:Y:S01]  /*1010*/  LDC.64 R32, c[0x0][0x640] ;  /* 0x00019000ff207b82 */ /* 0x000e620000000a00 */
[-C--:B------:R-:W-:Y:S01]  /*1020*/  SHF.R.U64 R30, R8, R2.reuse, R9 ;  /* 0x00000002081e7219 */ /* 0x080fe20000001209 */
[----:B------:R-:W-:Y:S01]  /*1030*/  IMAD.MOV.U32 R19, RZ, RZ, R17 ;  /* 0x000000ffff137224 */ /* 0x000fe200078e0011 */
[----:B------:R-:W-:Y:S01]  /*1040*/  SHF.R.U32.HI R2, RZ, R2, R9 ;  /* 0x00000002ff027219 */ /* 0x000fe20000011609 */
[----:B------:R-:W-:Y:S01]  /*1050*/  IMAD.MOV.U32 R26, RZ, RZ, 0x1 ;  /* 0x00000001ff1a7424 */ /* 0x000fe200078e00ff */
[----:B------:R-:W-:-:S03]  /*1060*/  IADD3 R11, P0, RZ, -R30, RZ ;  /* 0x8000001eff0b7210 */ /* 0x000fc60007f1e0ff */
[----:B------:R-:W2:Y:S02]  /*1070*/  LDC R10, c[0x0][0x618] ;  /* 0x00018600ff0a7b82 */ /* 0x000ea40000000800 */
[----:B------:R-:W-:-:S04]  /*1080*/  IMAD.X R9, RZ, RZ, ~R2, P0 ;  /* 0x000000ffff097224 */ /* 0x000fc800000e0e02 */
[-C--:B------:R-:W-:Y:S02]  /*1090*/  IMAD R2, R9, R28.reuse, RZ ;  /* 0x0000001c09027224 */ /* 0x080fe400078e02ff */
[----:B0-----:R-:W0:Y:S01]  /*10a0*/  LDC R13, c[0x0][0x608] ;  /* 0x00018200ff0d7b82 */ /* 0x001e220000000800 */
[----:B------:R-:W-:-:S04]  /*10b0*/  IMAD.WIDE.U32 R8, R11, R28, R18 ;  /* 0x0000001c0b087225 */ /* 0x000fc800078e0012 */
[----:B------:R-:W-:Y:S02]  /*10c0*/  IMAD R11, R11, R29, R2 ;  /* 0x0000001d0b0b7224 */ /* 0x000fe400078e0202 */
[----:B------:R-:W-:Y:S01]  /*10d0*/  IMAD.MOV.U32 R2, RZ, RZ, -0x1 ;  /* 0xffffffffff027424 */ /* 0x000fe200078e00ff */
[----:B------:R-:W3:Y:S01]  /*10e0*/  LDC R31, c[0x0][0x658] ;  /* 0x00019600ff1f7b82 */ /* 0x000ee20000000800 */
[----:B------:R-:W-:Y:S01]  /*10f0*/  IMAD.IADD R9, R9, 0x1, R11 ;  /* 0x0000000109097824 */ /* 0x000fe200078e020b */
[----:B-1----:R-:W-:-:S04]  /*1100*/  ISETP.NE.U32.AND P0, PT, R32, RZ, PT ;  /* 0x000000ff2000720c */ /* 0x002fc80003f05070 */
[----:B------:R-:W-:Y:S02]  /*1110*/  ISETP.NE.AND.EX P0, PT, R33, RZ, PT, P0 ;  /* 0x000000ff2100720c */ /* 0x000fe40003f05300 */
[----:B------:R-:W1:Y:S01]  /*1120*/  LDC R29, c[0x0][0x600] ;  /* 0x00018000ff1d7b82 */ /* 0x000e620000000800 */
[-CC-:B--2---:R-:W-:Y:S02]  /*1130*/  SHF.R.U64 R27, R8, R10.reuse, R9.reuse ;  /* 0x0000000a081b7219 */ /* 0x184fe40000001209 */
[----:B------:R-:W-:-:S05]  /*1140*/  SHF.R.U32.HI R8, RZ, R10, R9 ;  /* 0x0000000aff087219 */ /* 0x000fca0000011609 */
[----:B------:R-:W2:Y:S01]  /*1150*/  LDC R22, c[0x0][0x648] ;  /* 0x00019200ff167b82 */ /* 0x000ea20000000800 */
[-CC-:B0-----:R-:W-:Y:S02]  /*1160*/  SHF.R.U64 R34, R27, R13.reuse, R8.reuse ;  /* 0x0000000d1b227219 */ /* 0x181fe40000001208 */
[----:B------:R-:W-:-:S05]  /*1170*/  SHF.R.U32.HI R8, RZ, R13, R8 ;  /* 0x0000000dff087219 */ /* 0x000fca0000011608 */
[----:B------:R-:W0:Y:S01]  /*1180*/  LDC R24, c[0x0][0x638] ;  /* 0x00018e00ff187b82 */ /* 0x000e220000000800 */
[-CC-:B---3--:R-:W-:Y:S02]  /*1190*/  SHF.R.U64 R36, R34, R31.reuse, R8.reuse ;  /* 0x0000001f22247219 */ /* 0x188fe40000001208 */
[-C--:B------:R-:W-:Y:S02]  /*11a0*/  SHF.L.U32 R2, R2, R31.reuse, RZ ;  /* 0x0000001f02027219 */ /* 0x080fe400000006ff */
[----:B------:R-:W-:Y:S01]  /*11b0*/  SHF.R.U32.HI R9, RZ, R31, R8 ;  /* 0x0000001fff097219 */ /* 0x000fe20000011608 */
[----:B------:R-:W-:Y:S01]  /*11c0*/  IMAD.MOV.U32 R8, RZ, RZ, R36 ;  /* 0x000000ffff087224 */ /* 0x000fe200078e0024 */
[----:B------:R-:W-:Y:S01]  /*11d0*/  LOP3.LUT R15, RZ, R2, RZ, 0x33, !PT ;  /* 0x00000002ff0f7212 */ /* 0x000fe200078e33ff */
[----:B------:R-:W3:Y:S01]  /*11e0*/  LDC R28, c[0x0][0x610] ;  /* 0x00018400ff1c7b82 */ /* 0x000ee20000000800 */
[----:B------:R-:W-:Y:S05]  /*11f0*/  @!P0 BRA `(.L_x_14) ;  /* 0x0000000000288947 */ /* 0x000fea0003800000 */
[----:B------:R-:W4:Y:S02]  /*1200*/  LDC R13, c[0x0][0x64c] ;  /* 0x00019300ff0d7b82 */ /* 0x000f240000000800 */
[----:B----4-:R-:W-:-:S05]  /*1210*/  IADD3 R13, P0, R36, R13, RZ ;  /* 0x0000000d240d7210 */ /* 0x010fca0007f1e0ff */
        /* <DEDUP_REMOVED lines=8> */
.L_x_14:
[----:B--2---:R-:W-:Y:S01]  /*12a0*/  SHF.R.U64 R7, R8, R22, R9 ;  /* 0x0000001608077219 */ /* 0x004fe20000001209 */
[----:B-1----:R-:W-:Y:S01]  /*12b0*/  VIADD R8, R29, 0xffffffff ;  /* 0xffffffff1d087836 */ /* 0x002fe20000000000 */
[----:B------:R-:W-:Y:S01]  /*12c0*/  SHF.L.U32 R2, R26, R31, RZ ;  /* 0x0000001f1a027219 */ /* 0x000fe200000006ff */
[----:B------:R-:W-:Y:S01]  /*12d0*/  @P1 IMAD R21, R25, R20, R6 ;  /* 0x0000001419151224 */ /* 0x000fe200078e0206 */
[----:B------:R-:W-:Y:S01]  /*12e0*/  LOP3.LUT R15, R34, R15, RZ, 0xc0, !PT ;  /* 0x0000000f220f7212 */ /* 0x000fe200078ec0ff */
[----:B------:R-:W-:Y:S01]  /*12f0*/  IMAD.MOV R9, RZ, RZ, -R7 ;  /* 0x000000ffff097224 */ /* 0x000fe200078e0a07 */
[----:B------:R-:W-:-:S03]  /*1300*/  LOP3.LUT R8, R27, R8, RZ, 0xc0, !PT ;  /* 0x000000081b087212 */ /* 0x000fc600078ec0ff */
[----:B------:R-:W-:Y:S02]  /*1310*/  IMAD R6, R2, R7, R15 ;  /* 0x0000000702067224 */ /* 0x000fe400078e020f */
[----:B0-----:R-:W-:Y:S02]  /*1320*/  IMAD R2, R9, R24, R36 ;  /* 0x0000001809027224 */ /* 0x001fe400078e0224 */
[----:B---3--:R-:W-:Y:S02]  /*1330*/  IMAD R19, R6, R28, R21 ;  /* 0x0000001c06137224 */ /* 0x008fe400078e0215 */
[----:B------:R-:W-:Y:S02]  /*1340*/  IMAD R2, R2, R29, R8 ;  /* 0x0000001d02027224 */ /* 0x000fe400078e0208 */
[----:B------:R-:W-:-:S03]  /*1350*/  IMAD.MOV.U32 R6, RZ, RZ, 0x1 ;  /* 0x00000001ff067424 */ /* 0x000fc600078e00ff */
[----:B------:R-:W-:Y:S02]  /*1360*/  SEL R22, R2, R19, !P1 ;  /* 0x0000001302167207 */ /* 0x000fe40004800000 */
[----:B------:R-:W-:Y:S01]  /*1370*/  SEL R19, R19, R2, !P1 ;  /* 0x0000000213137207 */ /* 0x000fe20004800000 */
[----:B------:R-:W-:Y:S01]  /*1380*/  IMAD.MOV.U32 R2, RZ, RZ, R30 ;  /* 0x000000ffff027224 */ /* 0x000fe200078e001e */
[----:B------:R-:W-:-:S07]  /*1390*/  PRMT R8, R6, 0x7610, R8 ;  /* 0x0000761006087816 */ /* 0x000fce0000000008 */
.L_x_12:
[----:B------:R-:W-:Y:S05]  /*13a0*/  @!P2 BRA `(.L_x_15) ;  /* 0x00000000000ca947 */ /* 0x000fea0003800000 */
[----:B------:R-:W-:Y:S01]  /*13b0*/  UCGABAR_WAIT ;  /* 0x0000000000007dc7 */ /* 0x000fe20008000000 */
[----:B------:R-:W-:Y:S01]  /*13c0*/  CCTL.IVALL ;  /* 0x00000000ff00798f */ /* 0x000fe20002000000 */
[----:B------:R-:W-:Y:S05]  /*13d0*/  BRA `(.L_x_16) ;  /* 0x0000000000047947 */ /* 0x000fea0003800000 */
.L_x_15:
[----:B------:R-:W-:Y:S06]  /*13e0*/  BAR.SYNC.DEFER_BLOCKING 0x0 ;  /* 0x0000000000007b1d */ /* 0x000fec0000010000 */
.L_x_16:
[----:B------:R-:W-:Y:S05]  /*13f0*/  @!P4 BRA `(.L_x_17) ;  /* 0x000000300010c947 */ /* 0x000fea0003800000 */
[----:B------:R-:W-:-:S13]  /*1400*/  ISETP.GT.U32.AND P0, PT, R35, 0x1, PT ;  /* 0x000000012300780c */ /* 0x000fda0003f04070 */
[----:B------:R-:W-:Y:S05]  /*1410*/  @P0 EXIT ;  /* 0x000000000000094d */ /* 0x000fea0003800000 */
.L_x_18:
[----:B------:R-:W-:-:S08]  /*1420*/  NOP ;  /* 0x0000000000007918 */ /* 0x000fd00000000000 */
[----:B------:R-:W1:Y:S02]  /*1430*/  USETMAXREG.TRY_ALLOC.CTAPOOL UP0, 0xe8 ;  /* 0x000000e8000079c8 */ /* 0x000e640008000600 */
[----:B-1----:R-:W-:-:S13]  /*1440*/  PLOP3.LUT P0, PT, PT, PT, UP0, 0x80, 0x0 ;  /* 0x000000000000781c */ /* 0x002fda0003f0f008 */
[----:B------:R-:W-:Y:S05]  /*1450*/  @!P0 BRA `(.L_x_18) ;  /* 0xfffffffc00f08947 */ /* 0x000fea000383ffff */
[----:B------:R-:W-:-:S13]  /*1460*/  LOP3.LUT P0, RZ, R8, 0xff, RZ, 0xc0, !PT ;  /* 0x000000ff08ff7812 */ /* 0x000fda000780c0ff */
[----:B------:R-:W-:Y:S05]  /*1470*/  @!P0 EXIT ;  /* 0x000000000000894d */ /* 0x000fea0003800000 */
[----:B------:R-:W1:Y:S01]  /*1480*/  S2UR UR4, SR_CgaCtaId ;  /* 0x00000000000479c3 */ /* 0x000e620000008800 */
[----:B------:R-:W-:Y:S01]  /*1490*/  VIADD R14, R14, 0xffffffff ;  /* 0xffffffff0e0e7836 */ /* 0x000fe20000000000 */
[CC--:B------:R-:W-:Y:S01]  /*14a0*/  LEA.HI R4, R0.reuse, R3.reuse, RZ, 0x2 ;  /* 0x0000000300047211 */ /* 0x0c0fe200078f10ff */
[----:B------:R-:W-:Y:S01]  /*14b0*/  UMOV UR41, 0x400 ;  /* 0x0000040000297882 */ /* 0x000fe20000000000 */
[----:B------:R-:W-:Y:S01]  /*14c0*/  LEA.HI R0, R0, R3, RZ, 0x5 ;  /* 0x0000000300007211 */ /* 0x000fe200078f28ff */
[----:B------:R-:W-:Y:S01]  /*14d0*/  UISETP.LT.AND UP0, UPT, UR40, 0x1, UPT ;  /* 0x000000012800788c */ /* 0x000fe2000bf01270 */
[----:B------:R-:W-:Y:S01]  /*14e0*/  R2UR UR42, R14 ;  /* 0x000000000e2a72ca */ /* 0x000fe200000e0000 */
[----:B------:R-:W-:Y:S01]  /*14f0*/  ULDC UR6, c[0x0][0x284] ;  /* 0x0000a10000067ab9 */ /* 0x000fe20000000800 */
[--C-:B------:R-:W-:Y:S01]  /*1500*/  SHF.R.S32.HI R60, RZ, 0x2, R4.reuse ;  /* 0x00000002ff3c7819 */ /* 0x100fe20000011404 */
[----:B------:R-:W-:Y:S01]  /*1510*/  USEL UR43, UR40, 0x1, UP0 ;  /* 0x00000001282b7887 */ /* 0x000fe20008000000 */
[----:B------:R-:W-:Y:S01]  /*1520*/  SHF.R.S32.HI R5, RZ, 0x1f, R4 ;  /* 0x0000001fff057819 */ /* 0x000fe20000011404 */
[----:B------:R-:W-:Y:S01]  /*1530*/  USHF.L.U32 UR46, UR40, 0x1, URZ ;  /* 0x00000001282e7899 */ /* 0x000fe2000800063f */
[----:B------:R-:W-:Y:S01]  /*1540*/  LOP3.LUT R62, R4, 0xfffffffc, RZ, 0xc0, !PT ;  /* 0xfffffffc043e7812 */ /* 0x000fe200078ec0ff */
[----:B------:R-:W-:Y:S01]  /*1550*/  UIADD3 UR43, -UR43, UR40, URZ ;  /* 0x000000282b2b7290 */ /* 0x000fe2000fffe13f */
[----:B------:R-:W-:-:S02]  /*1560*/  LEA.HI R5, R5, R60, RZ, 0x3 ;  /* 0x0000003c05057211 */ /* 0x000fc400078f18ff */
[----:B------:R-:W-:Y:S01]  /*1570*/  ISETP.NE.AND P0, PT, R14, RZ, PT ;  /* 0x000000ff0e00720c */ /* 0x000fe20003f05270 */
[----:B------:R-:W-:Y:S01]  /*1580*/  IMAD.IADD R62, R3, 0x1, -R62 ;  /* 0x00000001033e7824 */ /* 0x000fe200078e0a3e */
[----:B------:R-:W-:Y:S01]  /*1590*/  LOP3.LUT R5, R5, 0xfffffff8, RZ, 0xc0, !PT ;  /* 0xfffffff805057812 */ /* 0x000fe200078ec0ff */
[----:B------:R-:W-:Y:S01]  /*15a0*/  USHF.L.U32 UR42, UR42, 0x3, URZ ;  /* 0x000000032a2a7899 */ /* 0x000fe2000800063f */
[----:B------:R-:W-:-:S03]  /*15b0*/  SEL R69, RZ, 0x1, P0 ;  /* 0x00000001ff457807 */ /* 0x000fc60000000000 */
[----:B------:R-:W-:Y:S01]  /*15c0*/  IMAD.IADD R60, R60, 0x1, -R5 ;  /* 0x000000013c3c7824 */ /* 0x000fe200078e0a05 */
[----:B-1----:R-:W-:Y:S01]  /*15d0*/  ULEA UR41, UR4, UR41, 0x18 ;  /* 0x0000002904297291 */ /* 0x002fe2000f8ec03f */
[----:B------:R-:W-:Y:S01]  /*15e0*/  SHF.R.S32.HI R5, RZ, 0x5, R0 ;  /* 0x00000005ff057819 */ /* 0x000fe20000011400 */
[----:B------:R-:W-:Y:S02]  /*15f0*/  IMAD.U32 R64, RZ, RZ, UR42 ;  /* 0x0000002aff407e24 */ /* 0x000fe4000f8e00ff */
[----:B------:R-:W-:Y:S01]  /*1600*/  UIADD3 UR47, UR41, 0x60, URZ ;  /* 0x00000060292f7890 */ /* 0x000fe2000fffe03f */
[--C-:B------:R-:W-:Y:S01]  /*1610*/  SHF.R.S32.HI R61, RZ, 0x1f, R60.reuse ;  /* 0x0000001fff3d7819 */ /* 0x100fe2000001143c */
[----:B------:R-:W-:Y:S01]  /*1620*/  UIADD3 UR4, UR41, 0x5180, URZ ;  /* 0x0000518029047890 */ /* 0x000fe2000fffe03f */
[C-C-:B------:R-:W-:Y:S01]  /*1630*/  IMAD R67, R5.reuse, -0x10, -R60.reuse ;  /* 0xfffffff005437824 */ /* 0x140fe200078e0a3c */
[----:B------:R-:W-:Y:S01]  /*1640*/  UIADD3 UR5, UR41, 0x180, URZ ;  /* 0x0000018029057890 */ /* 0x000fe2000fffe03f */
[C---:B------:R-:W-:Y:S01]  /*1650*/  LOP3.LUT R66, R64.reuse, 0x8, RZ, 0xc0, !PT ;  /* 0x0000000840427812 */ /* 0x040fe200078ec0ff */
[----:B------:R-:W-:Y:S01]  /*1660*/  USHF.R.U32.HI UR4, URZ, 0x4, UR4 ;  /* 0x000000043f047899 */ /* 0x000fe20008011604 */
[----:B------:R-:W-:Y:S01]  /*1670*/  IMAD.U32 R63, RZ, RZ, UR47 ;  /* 0x0000002fff3f7e24 */ /* 0x000fe2000f8e00ff */
[----:B------:R-:W-:Y:S01]  /*1680*/  USHF.R.U32.HI UR5, URZ, 0x4, UR5 ;  /* 0x000000043f057899 */ /* 0x000fe20008011605 */
[----:B------:R-:W-:Y:S01]  /*1690*/  IMAD.WIDE R60, R5, 0x10, R60 ;  /* 0x00000010053c7825 */ /* 0x000fe200078e023c */
[----:B------:R-:W-:Y:S01]  /*16a0*/  ULOP3.LUT UR4, UR4, 0x3fff, URZ, 0xc0, !UPT ;  /* 0x00003fff04047892 */ /* 0x000fe2000f8ec03f */
[----:B------:R-:W-:Y:S01]  /*16b0*/  LOP3.LUT R64, R64, 0x8, RZ, 0xc, !PT ;  /* 0x0000000840407812 */ /* 0x000fe200078e0cff */
[----:B------:R-:W-:Y:S01]  /*16c0*/  ULOP3.LUT UR5, UR5, 0x3fff, URZ, 0xc0, !UPT ;  /* 0x00003fff05057892 */ /* 0x000fe2000f8ec03f */
[----:B------:R-:W-:Y:S01]  /*16d0*/  VIADD R65, R63, UR42 ;  /* 0x0000002a3f417c36 */ /* 0x000fe20008000000 */
[----:B------:R-:W-:Y:S01]  /*16e0*/  LOP3.LUT R66, R66, 0x18, RZ, 0x3c, !PT ;  /* 0x0000001842427812 */ /* 0x000fe200078e3cff */
[----:B------:R-:W-:Y:S01]  /*16f0*/  VIADD R67, R67, UR6 ;  /* 0x0000000643437c36 */ /* 0x000fe20008000000 */
[----:B------:R-:W-:-:S02]  /*1700*/  ULOP3.LUT UR44, UR4, 0x10000, URZ, 0xfc, !UPT ;  /* 0x00010000042c7892 */ /* 0x000fc4000f8efc3f */
[----:B------:R-:W-:-:S12]  /*1710*/  ULOP3.LUT UR45, UR5, 0x10000, URZ, 0xfc, !UPT ;  /* 0x00010000052d7892 */ /* 0x000fd8000f8efc3f */
.L_x_106:
[----:B------:R-:W-:Y:S01]  /*1720*/  SHF.L.U32 R0, R69, 0x1f, RZ ;  /* 0x0000001f45007819 */ /* 0x000fe200000006ff */
[----:B------:R-:W-:Y:S02]  /*1730*/  ULDC UR4, c[0x0][0x28c] ;  /* 0x0000a30000047ab9 */ /* 0x000fe40000000800 */
[----:B------:R-:W-:Y:S01]  /*1740*/  ISETP.LT.AND P1, PT, RZ, UR4, PT ;  /* 0x00000004ff007c0c */ /* 0x000fe2000bf21270 */
[----:B-1----:R-:W1:Y:S02]  /*1750*/  SYNCS.PHASECHK.TRANS64.TRYWAIT P0, [R63+UR42], R0 ;  /* 0x000000003f0075a7 */ /* 0x002e64000800016a */
[----:B-1-34-:R-:W-:Y:S10]  /*1760*/  @!P0 BRA `(.L_x_19) ;  /* 0x0000003c00748947 */ /* 0x01aff40003800000 */
.L_x_129:
[----:B------:R-:W-:Y:S05]  /*1770*/  @P1 BRA `(.L_x_20) ;  /* 0x0000000000401947 */ /* 0x000fea0003800000 */
[----:B-1----:R-:W-:Y:S01]  /*1780*/  MOV R0, 0x0 ;  /* 0x0000000000007802 */ /* 0x002fe20000000f00 */
[----:B------:R-:W-:Y:S01]  /*1790*/  ULDC.64 UR4, c[0x4][0x68] ;  /* 0x01001a0000047ab9 */ /* 0x000fe20000000a00 */
[----:B------:R-:W-:Y:S01]  /*17a0*/  ULDC.64 UR6, c[0x4][0x8] ;  /* 0x0100020000067ab9 */ /* 0x000fe20000000a00 */
[----:B------:R-:W-:Y:S01]  /*17b0*/  IMAD.U32 R4, RZ, RZ, UR4 ;  /* 0x00000004ff047e24 */ /* 0x000fe2000f8e00ff */
[----:B------:R1:W2:Y:S01]  /*17c0*/  LDC.64 R14, c[0x4][R0] ;  /* 0x01000000000e7b82 */ /* 0x0002a20000000a00 */
[----:B------:R-:W-:Y:S01]  /*17d0*/  IMAD.U32 R5, RZ, RZ, UR5 ;  /* 0x00000005ff057e24 */ /* 0x000fe2000f8e00ff */
[----:B------:R-:W-:Y:S01]  /*17e0*/  ULDC.64 UR4, c[0x4][0x70] ;  /* 0x01001c0000047ab9 */ /* 0x000fe20000000a00 */
[----:B------:R-:W-:Y:S02]  /*17f0*/  IMAD.U32 R10, RZ, RZ, UR6 ;  /* 0x00000006ff0a7e24 */ /* 0x000fe4000f8e00ff */
[----:B------:R-:W-:Y:S02]  /*1800*/  IMAD.U32 R6, RZ, RZ, UR4 ;  /* 0x00000004ff067e24 */ /* 0x000fe4000f8e00ff */
[----:B------:R-:W-:-:S02]  /*1810*/  IMAD.U32 R7, RZ, RZ, UR5 ;  /* 0x00000005ff077e24 */ /* 0x000fc4000f8e00ff */
[----:B------:R-:W-:Y:S02]  /*1820*/  IMAD.U32 R11, RZ, RZ, UR7 ;  /* 0x00000007ff0b7e24 */ /* 0x000fe4000f8e00ff */
[----:B------:R-:W-:Y:S02]  /*1830*/  IMAD.MOV.U32 R8, RZ, RZ, 0x1e1 ;  /* 0x000001e1ff087424 */ /* 0x000fe400078e00ff */
[----:B0-----:R-:W-:Y:S02]  /*1840*/  IMAD.MOV.U32 R12, RZ, RZ, 0x1 ;  /* 0x00000001ff0c7424 */ /* 0x001fe400078e00ff */
[----:B-1----:R-:W-:-:S07]  /*1850*/  IMAD.MOV.U32 R13, RZ, RZ, RZ ;  /* 0x000000ffff0d7224 */ /* 0x002fce00078e00ff */
[----:B------:R-:W-:-:S07]  /*1860*/  LEPC R20, `(.L_x_20) ;  /* 0x000000001014794e */ /* 0x000fce0000000000 */
[----:B--2--5:R-:W-:Y:S05]  /*1870*/  CALL.ABS.NOINC R14 ;  /* 0x000000000e007343 */ /* 0x024fea0003c00000 */
.L_x_20:
[----:B-1----:R-:W-:-:S04]  /*1880*/  LOP3.LUT R0, R16, 0x1, RZ, 0xfc, !PT ;  /* 0x0000000110007812 */ /* 0x002fc800078efcff */
[----:B------:R-:W-:-:S13]  /*1890*/  ISETP.NE.AND P0, PT, R0, 0x3, PT ;  /* 0x000000030000780c */ /* 0x000fda0003f05270 */
[----:B------:R-:W-:Y:S05]  /*18a0*/  @!P0 BRA `(.L_x_21) ;  /* 0x0000000000048947 */ /* 0x000fea0003800000 */
[----:B------:R-:W-:Y:S01]  /*18b0*/  BPT.TRAP 0x1 ;  /* 0x000000040000795c */ /* 0x000fe20000300000 */
.L_x_21:
[----:B------:R-:W-:Y:S02]  /*18c0*/  IMAD.U32 R3, RZ, RZ, UR38 ;  /* 0x00000026ff037e24 */ /* 0x000fe4000f8e00ff */
[----:B------:R-:W-:-:S03]  /*18d0*/  IMAD.U32 R0, RZ, RZ, UR39 ;  /* 0x00000027ff007e24 */ /* 0x000fc6000f8e00ff */
[----:B------:R-:W-:Y:S02]  /*18e0*/  LEA R3, R3, UR41, 0x3 ;  /* 0x0000002903037c11 */ /* 0x000fe4000f8e18ff */
[----:B------:R-:W-:-:S04]  /*18f0*/  SHF.L.U32 R0, R0, 0x1f, RZ ;  /* 0x0000001f00007819 */ /* 0x000fc800000006ff */
[----:B------:R1:W2:Y:S01]  /*1900*/  SYNCS.PHASECHK.TRANS64.TRYWAIT P1, [R3+URZ], R0 ;  /* 0x00000000030075a7 */ /* 0x0002a2000802017f */
[----:B------:R-:W-:Y:S05]  /*1910*/  @!P0 BRA `(.L_x_22) ;  /* 0x0000000000048947 */ /* 0x000fea0003800000 */
[----:B------:R-:W-:Y:S01]  /*1920*/  BPT.TRAP 0x1 ;  /* 0x000000040000795c */ /* 0x000fe20000300000 */
.L_x_22:
[----:B--2---:R-:W-:Y:S05]  /*1930*/  @P1 BRA `(.L_x_23) ;  /* 0x0000000000081947 */ /* 0x004fea0003800000 */
[----:B------:R-:W2:Y:S02]  /*1940*/  SYNCS.PHASECHK.TRANS64.TRYWAIT P1, [R3+URZ], R0 ;  /* 0x00000000030075a7 */ /* 0x000ea4000802017f */
[----:B--2---:R-:W-:Y:S05]  /*1950*/  @!P1 BRA `(.L_x_24) ;  /* 0x0000003c000c9947 */ /* 0x004fea0003800000 */
.L_x_23:
[----:B------:R-:W-:Y:S05]  /*1960*/  WARPSYNC.ALL ;  /* 0x0000000000007948 */ /* 0x000fea0003800000 */
[----:B------:R-:W-:Y:S01]  /*1970*/  ULEA UR4, UR38, UR45, 0x8 ;  /* 0x0000002d26047291 */ /* 0x000fe2000f8e403f */
[----:B------:R-:W-:Y:S01]  /*1980*/  WARPGROUP.ARRIVE ;  /* 0x00000000000079c5 */ /* 0x000fe20000000000 */
[----:B------:R-:W-:Y:S01]  /*1990*/  ULEA UR6, UR38, UR44, 0x8 ;  /* 0x0000002c26067291 */ /* 0x000fe2000f8e403f */
[----:B-12---:R-:W-:Y:S01]  /*19a0*/  IMAD.U32 R0, RZ, RZ, UR43 ;  /* 0x0000002bff007e24 */ /* 0x006fe2000f8e00ff */
[----:B------:R-:W-:Y:S01]  /*19b0*/  UMOV UR5, 0x80000020 ;  /* 0x8000002000057882 */ /* 0x000fe20000000000 */
[----:B------:R-:W-:-:S03]  /*19c0*/  UMOV UR7, 0x80000020 ;  /* 0x8000002000077882 */ /* 0x000fc60000000000 */
[----:B------:R-:W-:-:S03]  /*19d0*/  ISETP.GE.AND P1, PT, R0, 0x1, PT ;  /* 0x000000010000780c */ /* 0x000fc60003f26270 */
[----:B------:R-:W-:Y:S01]  /*19e0*/  IGMMA.64x64x32.S8.S8 R24, gdesc[UR4], RZ, !UPT, gsb0 ;  /* 0x01e00000041879f1 */ /* 0x000fe2000c0410ff */
[----:B------:R-:W-:Y:S02]  /*19f0*/  UIADD3 UR4, UR4, 0x2, URZ ;  /* 0x0000000204047890 */ /* 0x000fe4000fffe03f */
[----:B------:R-:W-:Y:S01]  /*1a00*/  UIADD3 UR6, UR6, 0x2, URZ ;  /* 0x0000000206067890 */ /* 0x000fe2000fffe03f */
[----:B------:R-:W-:Y:S01]  /*1a10*/  UMOV UR5, 0x80000020 ;  /* 0x8000002000057882 */ /* 0x000fe20000000000 */
[----:B------:R-:W-:Y:S01]  /*1a20*/  UMOV UR7, 0x80000020 ;  /* 0x8000002000077882 */ /* 0x000fe20000000000 */
[----:B------:R-:W-:Y:S02]  /*1a30*/  WARPGROUP.DEPBAR.LE gsb0, 0x0 ;  /* 0x00008000000079c5 */ /* 0x000fe40000010000 */
[----:B------:R-:W-:-:S06]  /*1a40*/  WARPGROUP.ARRIVE ;  /* 0x00000000000079c5 */ /* 0x000fcc0000000000 */
[----:B------:R-:W-:Y:S03]  /*1a50*/  IGMMA.64x64x32.S8.S8 R24, gdesc[UR4], R24, gsb0 ;  /* 0x01e00000041879f1 */ /* 0x000fe60008041018 */
[----:B------:R-:W-:Y:S02]  /*1a60*/  WARPGROUP.DEPBAR.LE gsb0, 0x0 ;  /* 0x00008000000079c5 */ /* 0x000fe40000010000 */
[----:B------:R-:W-:Y:S05]  /*1a70*/  @!P1 BRA `(.L_x_25) ;  /* 0x0000000000d49947 */ /* 0x000fea0003800000 */
[----:B------:R-:W-:Y:S01]  /*1a80*/  UIADD3 UR4, UR38, 0x1, URZ ;  /* 0x0000000126047890 */ /* 0x000fe2000fffe03f */
[----:B------:R-:W-:Y:S02]  /*1a90*/  IMAD.U32 R0, RZ, RZ, UR43 ;  /* 0x0000002bff007e24 */ /* 0x000fe4000f8e00ff */
[----:B------:R-:W-:Y:S01]  /*1aa0*/  IMAD.U32 R3, RZ, RZ, UR38 ;  /* 0x00000026ff037e24 */ /* 0x000fe2000f8e00ff */
[----:B------:R-:W-:-:S04]  /*1ab0*/  UISETP.NE.AND UP0, UPT, UR4, 0x5, UPT ;  /* 0x000000050400788c */ /* 0x000fc8000bf05270 */
[----:B------:R-:W-:Y:S02]  /*1ac0*/  USEL UR5, URZ, 0x1, UP0 ;  /* 0x000000013f057887 */ /* 0x000fe40008000000 */
[----:B------:R-:W-:Y:S02]  /*1ad0*/  USEL UR8, UR4, URZ, UP0 ;  /* 0x0000003f04087287 */ /* 0x000fe40008000000 */
[----:B------:R-:W-:-:S06]  /*1ae0*/  ULOP3.LUT UR5, UR39, UR5, URZ, 0x3c, !UPT ;  /* 0x0000000527057292 */ /* 0x000fcc000f8e3c3f */
[----:B------:R-:W-:-:S07]  /*1af0*/  IMAD.U32 R6, RZ, RZ, UR5 ;  /* 0x00000005ff067e24 */ /* 0x000fce000f8e00ff */
.L_x_32:
[----:B------:R-:W-:Y:S05]  /*1b00*/  @!P0 BRA `(.L_x_26) ;  /* 0x0000000000048947 */ /* 0x000fea0003800000 */
[----:B------:R-:W-:Y:S01]  /*1b10*/  BPT.TRAP 0x1 ;  /* 0x000000040000795c */ /* 0x000fe20000300000 */
.L_x_26:
[----:B------:R-:W-:Y:S01]  /*1b20*/  ULEA UR4, UR8, UR41, 0x3 ;  /* 0x0000002908047291 */ /* 0x000fe2000f8e183f */
[----:B------:R-:W-:-:S08]  /*1b30*/  SHF.L.U32 R4, R6, 0x1f, RZ ;  /* 0x0000001f06047819 */ /* 0x000fd000000006ff */
[----:B------:R1:W2:Y:S01]  /*1b40*/  SYNCS.PHASECHK.TRANS64.TRYWAIT P1, [UR4], R4 ;  /* 0x00000004ff0075a7 */ /* 0x0002a20008020144 */
[----:B------:R-:W-:Y:S05]  /*1b50*/  @!P0 BRA `(.L_x_27) ;  /* 0x0000000000048947 */ /* 0x000fea0003800000 */
[----:B------:R-:W-:Y:S01]  /*1b60*/  BPT.TRAP 0x1 ;  /* 0x000000040000795c */ /* 0x000fe20000300000 */
.L_x_27:
[----:B--2---:R-:W-:Y:S05]  /*1b70*/  @P1 BRA `(.L_x_28) ;  /* 0x0000000000081947 */ /* 0x004fea0003800000 */
[----:B------:R-:W2:Y:S02]  /*1b80*/  SYNCS.PHASECHK.TRANS64.TRYWAIT P1, [UR4], R4 ;  /* 0x00000004ff0075a7 */ /* 0x000ea40008020144 */
[----:B--2---:R-:W-:Y:S05]  /*1b90*/  @!P1 BRA `(.L_x_29) ;  /* 0x0000003800909947 */ /* 0x004fea0003800000 */
.L_x_28:
[----:B------:R-:W-:Y:S01]  /*1ba0*/  ULEA UR4, UR8, UR45, 0x8 ;  /* 0x0000002d08047291 */ /* 0x000fe2000f8e403f */
[----:B------:R-:W-:Y:S01]  /*1bb0*/  WARPGROUP.ARRIVE ;  /* 0x00000000000079c5 */ /* 0x000fe20000000000 */
[----:B------:R-:W-:Y:S01]  /*1bc0*/  ULEA UR6, UR8, UR44, 0x8 ;  /* 0x0000002c08067291 */ /* 0x000fe2000f8e403f */
[----:B------:R-:W-:Y:S01]  /*1bd0*/  UMOV UR5, 0x80000020 ;  /* 0x8000002000057882 */ /* 0x000fe20000000000 */
[----:B------:R-:W-:-:S07]  /*1be0*/  UMOV UR7, 0x80000020 ;  /* 0x8000002000077882 */ /* 0x000fce0000000000 */
[----:B------:R-:W-:Y:S01]  /*1bf0*/  IGMMA.64x64x32.S8.S8 R24, gdesc[UR4], R24, gsb0 ;  /* 0x01e00000041879f1 */ /* 0x000fe20008041018 */
        /* <DEDUP_REMOVED lines=9> */
[----:B------:R-:W-:Y:S01]  /*1c90*/  BPT.TRAP 0x1 ;  /* 0x000000040000795c */ /* 0x000fe20000300000 */
.L_x_30:
[----:B------:R-:W-:-:S13]  /*1ca0*/  ISETP.NE.AND P1, PT, R57, RZ, PT ;  /* 0x000000ff3900720c */ /* 0x000fda0003f25270 */
[----:B-12---:R-:W-:-:S05]  /*1cb0*/  @P1 LEA R4, R3, UR41, 0x3 ;  /* 0x0000002903041c11 */ /* 0x006fca000f8e18ff */
[----:B------:R-:W-:-:S05]  /*1cc0*/  @P1 VIADD R5, R4, 0x28 ;  /* 0x0000002804051836 */ /* 0x000fca0000000000 */
[----:B------:R-:W-:-:S04]  /*1cd0*/  @P1 PRMT R5, R56, 0x654, R5 ;  /* 0x0000065438051816 */ /* 0x000fc80000000005 */
[----:B------:R1:W-:Y:S01]  /*1ce0*/  @P1 SYNCS.ARRIVE.TRANS64.RED.A1T0 RZ, [R5+URZ], RZ ;  /* 0x000000ff05ff19a7 */ /* 0x0003e2000810043f */
[----:B------:R-:W-:-:S13]  /*1cf0*/  ISETP.GT.U32.AND P1, PT, R16, 0x1, PT ;  /* 0x000000011000780c */ /* 0x000fda0003f24070 */
[----:B-1----:R-:W-:Y:S05]  /*1d00*/  @P1 BRA `(.L_x_31) ;  /* 0x0000000000041947 */ /* 0x002fea0003800000 */
[----:B------:R-:W-:Y:S01]  /*1d10*/  BPT.TRAP 0x1 ;  /* 0x000000040000795c */ /* 0x000fe20000300000 */
.L_x_31:
[----:B------:R-:W-:Y:S01]  /*1d20*/  UIADD3 UR8, UR8, 0x1, URZ ;  /* 0x0000000108087890 */ /* 0x000fe2000fffe03f */
[C---:B------:R-:W-:Y:S01]  /*1d30*/  ISETP.GT.AND P2, PT, R0.reuse, 0x1, PT ;  /* 0x000000010000780c */ /* 0x040fe20003f44270 */
[----:B------:R-:W-:Y:S02]  /*1d40*/  VIADD R3, R3, 0x1 ;  /* 0x0000000103037836 */ /* 0x000fe40000000000 */
[----:B------:R-:W-:Y:S01]  /*1d50*/  UISETP.NE.AND UP0, UPT, UR8, 0x5, UPT ;  /* 0x000000050800788c */ /* 0x000fe2000bf05270 */
[----:B------:R-:W-:Y:S02]  /*1d60*/  VIADD R0, R0, 0xffffffff ;  /* 0xffffffff00007836 */ /* 0x000fe40000000000 */
[C---:B------:R-:W-:Y:S01]  /*1d70*/  ISETP.NE.AND P1, PT, R3.reuse, 0x5, PT ;  /* 0x000000050300780c */ /* 0x040fe20003f25270 */
[----:B------:R-:W-:Y:S02]  /*1d80*/  USEL UR4, URZ, 0x1, UP0 ;  /* 0x000000013f047887 */ /* 0x000fe40008000000 */
[----:B------:R-:W-:Y:S01]  /*1d90*/  USEL UR8, UR8, URZ, UP0 ;  /* 0x0000003f08087287 */ /* 0x000fe20008000000 */
[----:B------:R-:W-:-:S03]  /*1da0*/  SEL R3, R3, RZ, P1 ;  /* 0x000000ff03037207 */ /* 0x000fc60000800000 */
[----:B------:R-:W-:Y:S01]  /*1db0*/  LOP3.LUT R6, R6, UR4, RZ, 0x3c, !PT ;  /* 0x0000000406067c12 */ /* 0x000fe2000f8e3cff */
[----:B------:R-:W-:Y:S07]  /*1dc0*/  @P2 BRA `(.L_x_32) ;  /* 0xfffffffc004c2947 */ /* 0x000fee000383ffff */
.L_x_25:
[----:B------:R-:W1:Y:S01]  /*1dd0*/  LDC R0, c[0x0][0x28c] ;  /* 0x0000a300ff007b82 */ /* 0x000e620000000800 */
[----:B------:R2:W-:Y:S01]  /*1de0*/  SYNCS.ARRIVE.TRANS64.A1T0 RZ, [R64+UR47], RZ ;  /* 0x000000ff40ff79a7 */ /* 0x0005e2000810002f */
[----:B-1----:R-:W-:-:S13]  /*1df0*/  ISETP.GE.AND P1, PT, R0, 0x1, PT ;  /* 0x000000010000780c */ /* 0x002fda0003f26270 */
[----:B--2---:R-:W-:Y:S05]  /*1e00*/  @!P1 BRA `(.L_x_33) ;  /* 0x0000000000449947 */ /* 0x004fea0003800000 */
[----:B------:R-:W-:Y:S05]  /*1e10*/  @!P0 BRA `(.L_x_34) ;  /* 0x0000000000048947 */ /* 0x000fea0003800000 */
[----:B------:R-:W-:Y:S01]  /*1e20*/  BPT.TRAP 0x1 ;  /* 0x000000040000795c */ /* 0x000fe20000300000 */
.L_x_34:
[----:B------:R-:W-:-:S13]  /*1e30*/  ISETP.NE.AND P0, PT, R57, RZ, PT ;  /* 0x000000ff3900720c */ /* 0x000fda0003f05270 */
[----:B------:R-:W-:-:S05]  /*1e40*/  VOTEU.ANY UP0, P0 ;  /* 0x00000000003f7886 */ /* 0x000fca0000000100 */
[----:B------:R-:W-:-:S06]  /*1e50*/  @UP0 UIADD3 UR4, UR43, UR38, URZ ;  /* 0x000000262b040290 */ /* 0x000fcc000fffe03f */
[----:B------:R-:W-:Y:S02]  /*1e60*/  IMAD.U32 R4, RZ, RZ, UR4 ;  /* 0x00000004ff047e24 */ /* 0x000fe4000f8e00ff */
[----:B------:R-:W-:Y:S02]  /*1e70*/  IMAD.U32 R3, RZ, RZ, UR4 ;  /* 0x00000004ff037e24 */ /* 0x000fe4000f8e00ff */
[----:B------:R-:W-:-:S05]  /*1e80*/  @P0 IMAD.WIDE.U32 R4, R4, -0x33333333, RZ ;  /* 0xcccccccd04040825 */ /* 0x000fca00078e00ff */
[----:B------:R-:W-:-:S05]  /*1e90*/  @P0 SHF.R.U32.HI R0, RZ, 0x2, R5 ;  /* 0x00000002ff000819 */ /* 0x000fca0000011605 */
[----:B------:R-:W-:-:S05]  /*1ea0*/  @P0 IMAD R0, R0, -0x5, R3 ;  /* 0xfffffffb00000824 */ /* 0x000fca00078e0203 */
[----:B------:R-:W-:-:S05]  /*1eb0*/  @P0 LEA R0, R0, UR41, 0x3 ;  /* 0x0000002900000c11 */ /* 0x000fca000f8e18ff */
[----:B------:R-:W-:-:S05]  /*1ec0*/  @P0 VIADD R3, R0, 0x28 ;  /* 0x0000002800030836 */ /* 0x000fca0000000000 */
[----:B------:R-:W-:-:S04]  /*1ed0*/  @P0 PRMT R3, R56, 0x654, R3 ;  /* 0x0000065438030816 */ /* 0x000fc80000000003 */
[----:B------:R1:W-:Y:S01]  /*1ee0*/  @P0 SYNCS.ARRIVE.TRANS64.RED.A1T0 RZ, [R3+URZ], RZ ;  /* 0x000000ff03ff09a7 */ /* 0x0003e2000810043f */
[----:B------:R-:W-:-:S13]  /*1ef0*/  ISETP.GT.U32.AND P0, PT, R16, 0x1, PT ;  /* 0x000000011000780c */ /* 0x000fda0003f04070 */
[----:B-1----:R-:W-:Y:S05]  /*1f00*/  @P0 BRA `(.L_x_33) ;  /* 0x0000000000040947 */ /* 0x002fea0003800000 */
[----:B------:R-:W-:Y:S01]  /*1f10*/  BPT.TRAP 0x1 ;  /* 0x000000040000795c */ /* 0x000fe20000300000 */
.L_x_33:
[----:B------:R-:W-:Y:S01]  /*1f20*/  SHF.L.U32 R0, R69, 0x1f, RZ ;  /* 0x0000001f45007819 */ /* 0x000fe200000006ff */
[----:B------:R-:W-:Y:S01]  /*1f30*/  UIADD3 UR38, UR46, UR38, URZ ;  /* 0x000000262e267290 */ /* 0x000fe2000fffe03f */
[----:B------:R-:W1:Y:S01]  /*1f40*/  LDC R15, c[0x0][0x288] ;  /* 0x0000a200ff0f7b82 */ /* 0x000e620000000800 */
[----:B------:R-:W-:Y:S01]  /*1f50*/  UISETP.GE.U32.AND UP1, UPT, UR46, 0x5, UPT ;  /* 0x000000052e00788c */ /* 0x000fe2000bf26070 */
[----:B------:R-:W-:Y:S01]  /*1f60*/  IMAD.SHL.U32 R8, R62, 0x2, RZ ;  /* 0x000000023e087824 */ /* 0x000fe200078e00ff */
[----:B------:R-:W-:Y:S02]  /*1f70*/  UISETP.GT.U32.AND UP0, UPT, UR38, 0x4, UPT ;  /* 0x000000042600788c */ /* 0x000fe4000bf04070 */
[----:B------:R-:W-:Y:S02]  /*1f80*/  UIMAD.WIDE.U32 UR4, UR38, -0x33333333, URZ ;  /* 0xcccccccd260478a5 */ /* 0x000fe4000f8e003f */
[----:B------:R-:W-:Y:S01]  /*1f90*/  UISETP.LT.U32.AND UP0, UPT, UR46, 0x5, UP0 ;  /* 0x000000052e00788c */ /* 0x000fe20008701070 */
[----:B------:R-:W2:Y:S01]  /*1fa0*/  SYNCS.PHASECHK.TRANS64.TRYWAIT P0, [R63+UR42+0x10], R0 ;  /* 0x000010003f0075a7 */ /* 0x000ea2000800016a */
[----:B------:R-:W-:Y:S01]  /*1fb0*/  USHF.R.U32.HI UR4, URZ, 0x2, UR5 ;  /* 0x000000023f047899 */ /* 0x000fe20008011605 */
[----:B------:R-:W-:Y:S01]  /*1fc0*/  SHF.R.S32.HI R9, RZ, 0x1f, R8 ;  /* 0x0000001fff097819 */ /* 0x000fe20000011408 */
[----:B------:R-:W-:-:S02]  /*1fd0*/  USEL UR6, URZ, 0x1, !UP0 ;  /* 0x000000013f067887 */ /* 0x000fc4000c000000 */
[----:B------:R-:W-:Y:S02]  /*1fe0*/  UIMAD UR38, UR4, -0x5, UR38 ;  /* 0xfffffffb042678a4 */ /* 0x000fe4000f8e0226 */
[----:B------:R-:W-:-:S04]  /*1ff0*/  ULOP3.LUT UR39, UR39, UR6, URZ, 0x3c, !UPT ;  /* 0x0000000627277292 */ /* 0x000fc8000f8e3c3f */
[----:B------:R-:W-:Y:S01]  /*2000*/  @UP1 ULOP3.LUT UR39, UR39, 0x1, UR4, 0x78, !UPT ;  /* 0x0000000127271892 */ /* 0x000fe2000f8e7804 */
[----:B-12---:R-:W-:Y:S11]  /*2010*/  @!P0 BRA `(.L_x_35) ;  /* 0x0000003400888947 */ /* 0x006ff60003800000 */
.L_x_130:
[----:B-1----:R-:W-:Y:S01]  /*2020*/  IMAD.SHL.U32 R0, R19, 0x40, RZ ;  /* 0x0000004013007824 */ /* 0x002fe200078e00ff */
[----:B------:R-:W-:Y:S01]  /*2030*/  ULDC UR6, c[0x0][0x284] ;  /* 0x0000a10000067ab9 */ /* 0x000fe20000000800 */
[----:B------:R-:W-:Y:S01]  /*2040*/  IMAD.SHL.U32 R22, R22, 0x40, RZ ;  /* 0x0000004016167824 */ /* 0x000fe200078e00ff */
[----:B------:R-:W-:Y:S01]  /*2050*/  SHF.R.S32.HI R71, RZ, 0x1f, R2 ;  /* 0x0000001fff477819 */ /* 0x000fe20000011402 */
[----:B------:R-:W-:Y:S01]  /*2060*/  ULDC.64 UR4, c[0x0][0x5d0] ;  /* 0x0001740000047ab9 */ /* 0x000fe20000000a00 */
[----:B------:R-:W-:Y:S01]  /*2070*/  ISETP.GE.AND P0, PT, R0, UR6, PT ;  /* 0x0000000600007c0c */ /* 0x000fe2000bf06270 */
[----:B------:R-:W-:Y:S01]  /*2080*/  IMAD.WIDE.U32 R4, R2, UR4, R8 ;  /* 0x0000000402047c25 */ /* 0x000fe2000f8e0008 */
[----:B------:R-:W-:Y:S02]  /*2090*/  SHF.R.S32.HI R70, RZ, 0x1f, R22 ;  /* 0x0000001fff467819 */ /* 0x000fe40000011416 */
[C---:B------:R-:W-:Y:S01]  /*20a0*/  ISETP.GE.OR P0, PT, R22.reuse, R15, P0 ;  /* 0x0000000f1600720c */ /* 0x040fe20000706670 */
[----:B------:R-:W-:Y:S01]  /*20b0*/  IMAD R3, R71, UR4, RZ ;  /* 0x0000000447037c24 */ /* 0x000fe2000f8e02ff */
[----:B------:R-:W-:-:S03]  /*20c0*/  IADD3 R4, P1, R22, R4, RZ ;  /* 0x0000000416047210 */ /* 0x000fc60007f3e0ff */
[----:B------:R-:W-:-:S05]  /*20d0*/  IMAD R3, R2, UR5, R3 ;  /* 0x0000000502037c24 */ /* 0x000fca000f8e0203 */
[----:B------:R-:W-:-:S03]  /*20e0*/  IADD3.X R5, R70, R5, R3, P1, !PT ;  /* 0x0000000546057210 */ /* 0x000fc60000ffe403 */
[----:B------:R-:W-:Y:S05]  /*20f0*/  @P0 BRA `(.L_x_36) ;  /* 0x0000001c00200947 */ /* 0x000fea0003800000 */
[----:B------:R-:W1:Y:S01]  /*2100*/  LDC.64 R10, c[0x0][0x5c8] ;  /* 0x00017200ff0a7b82 */ /* 0x000e620000000a00 */
[----:B0-----:R-:W-:Y:S01]  /*2110*/  IMAD.WIDE R12, R19, 0x40, R60 ;  /* 0x00000040130c7825 */ /* 0x001fe200078e023c */
[----:B------:R-:W-:Y:S01]  /*2120*/  ULDC.64 UR4, c[0x0][0x5c0] ;  /* 0x0001700000047ab9 */ /* 0x000fe20000000a00 */
[----:B------:R-:W-:Y:S02]  /*2130*/  BSSY B0, `(.L_x_36) ;  /* 0x00001c4000007945 */ /* 0x000fe40003800000 */
[----:B------:R-:W-:Y:S02]  /*2140*/  IMAD.IADD R72, R67, 0x1, -R0 ;  /* 0x0000000143487824 */ /* 0x000fe400078e0a00 */
[-C--:B-1----:R-:W-:Y:S02]  /*2150*/  IMAD R3, R13, R10.reuse, RZ ;  /* 0x0000000a0d037224 */ /* 0x082fe400078e02ff */
[----:B------:R-:W-:-:S04]  /*2160*/  IMAD.WIDE.U32 R4, R12, R10, R4 ;  /* 0x0000000a0c047225 */ /* 0x000fc800078e0004 */
[----:B------:R-:W-:Y:S01]  /*2170*/  IMAD R3, R12, R11, R3 ;  /* 0x0000000b0c037224 */ /* 0x000fe200078e0203 */
[----:B------:R-:W-:-:S03]  /*2180*/  IADD3 R6, P0, R4, UR4, RZ ;  /* 0x0000000404067c10 */ /* 0x000fc6000ff1e0ff */
[----:B------:R-:W-:Y:S01]  /*2190*/  IMAD.IADD R3, R5, 0x1, R3 ;  /* 0x0000000105037824 */ /* 0x000fe200078e0203 */
[----:B------:R-:W-:-:S04]  /*21a0*/  LEA R4, P1, R10, R6, 0x3 ;  /* 0x000000060a047211 */ /* 0x000fc800078218ff */
[----:B------:R-:W-:Y:S01]  /*21b0*/  IADD3.X R7, R3, UR5, RZ, P0, !PT ;  /* 0x0000000503077c10 */ /* 0x000fe200087fe4ff */
[----:B------:R-:W-:Y:S01]  /*21c0*/  IMAD R3, R62, -0x2, R15 ;  /* 0xfffffffe3e037824 */ /* 0x000fe200078e020f */
[----:B-----5:R-:W-:Y:S02]  /*21d0*/  ISETP.NE.AND P0, PT, R59, RZ, PT ;  /* 0x000000ff3b00720c */ /* 0x020fe40003f05270 */
[----:B------:R-:W-:Y:S01]  /*21e0*/  LEA.HI.X R5, R10, R7, R11, 0x3, P1 ;  /* 0x000000070a057211 */ /* 0x000fe200008f1c0b */
[----:B------:R-:W-:-:S10]  /*21f0*/  IMAD.IADD R73, R3, 0x1, -R22 ;  /* 0x0000000103497824 */ /* 0x000fd400078e0a16 */
[----:B------:R-:W-:Y:S05]  /*2200*/  @!P0 BRA `(.L_x_37) ;  /* 0x0000001400188947 */ /* 0x000fea0003800000 */
[----:B------:R-:W0:Y:S01]  /*2210*/  LDC.64 R14, c[0x0][0x5b0] ;  /* 0x00016c00ff0e7b82 */ /* 0x000e220000000a00 */
[----:B------:R-:W-:Y:S01]  /*2220*/  ULDC.64 UR4, c[0x0][0x5b8] ;  /* 0x00016e0000047ab9 */ /* 0x000fe20000000a00 */
[----:B------:R-:W-:Y:S01]  /*2230*/  ISETP.GE.AND P3, PT, R73, 0x1, PT ;  /* 0x000000014900780c */ /* 0x000fe20003f66270 */
[----:B------:R-:W-:Y:S01]  /*2240*/  IMAD.WIDE.U32 R8, R2, UR4, R8 ;  /* 0x0000000402087c25 */ /* 0x000fe2000f8e0008 */
[----:B------:R-:W-:Y:S02]  /*2250*/  BSSY B1, `(.L_x_38) ;  /* 0x000000e000017945 */ /* 0x000fe40003800000 */
[----:B------:R-:W-:Y:S01]  /*2260*/  ISETP.LT.OR P1, PT, R72, 0x1, !P3 ;  /* 0x000000014800780c */ /* 0x000fe20005f21670 */
[----:B------:R-:W-:Y:S01]  /*2270*/  IMAD R3, R71, UR4, RZ ;  /* 0x0000000447037c24 */ /* 0x000fe2000f8e02ff */
[----:B------:R-:W1:Y:S01]  /*2280*/  LDC.64 R20, c[0x0][0x5a8] ;  /* 0x00016a00ff147b82 */ /* 0x000e620000000a00 */
[----:B------:R-:W-:Y:S02]  /*2290*/  IADD3 R10, P0, R22, R8, RZ ;  /* 0x00000008160a7210 */ /* 0x000fe40007f1e0ff */
[----:B------:R-:W-:-:S05]  /*22a0*/  IMAD R3, R2, UR5, R3 ;  /* 0x0000000502037c24 */ /* 0x000fca000f8e0203 */
[----:B------:R-:W-:Y:S01]  /*22b0*/  IADD3.X R11, R70, R9, R3, P0, !PT ;  /* 0x00000009460b7210 */ /* 0x000fe200007fe403 */
[-C--:B0-----:R-:W-:Y:S02]  /*22c0*/  IMAD R0, R13, R14.reuse, RZ ;  /* 0x0000000e0d007224 */ /* 0x081fe400078e02ff */
[----:B------:R-:W-:-:S04]  /*22d0*/  IMAD.WIDE.U32 R2, R12, R14, R10 ;  /* 0x0000000e0c027225 */ /* 0x000fc800078e000a */
[----:B------:R-:W-:Y:S01]  /*22e0*/  IMAD R19, R12, R15, R0 ;  /* 0x0000000f0c137224 */ /* 0x000fe200078e0200 */
[----:B-1----:R-:W-:-:S04]  /*22f0*/  IADD3 R2, P0, R2, R20, RZ ;  /* 0x0000001402027210 */ /* 0x002fc80007f1e0ff */
[----:B------:R-:W-:Y:S01]  /*2300*/  IADD3.X R3, R21, R3, R19, P0, !PT ;  /* 0x0000000315037210 */ /* 0x000fe200007fe413 */
[----:B------:R-:W-:Y:S08]  /*2310*/  @P1 BRA `(.L_x_39) ;  /* 0x0000000000041947 */ /* 0x000ff00003800000 */
[----:B------:R0:W5:Y:S02]  /*2320*/  LDG.E.U8 R68, desc[UR36][R2.64] ;  /* 0x0000002402447981 */ /* 0x000164000c1e1100 */
.L_x_39:
[----:B------:R-:W-:Y:S05]  /*2330*/  BSYNC B1 ;  /* 0x0000000000017941 */ /* 0x000fea0003800000 */
.L_x_38:
[----:B-----5:R-:W-:Y:S01]  /*2340*/  LOP3.LUT R0, R68, 0xffff, RZ, 0xc0, !PT ;  /* 0x0000ffff44007812 */ /* 0x020fe200078ec0ff */
[C---:B------:R-:W-:Y:S01]  /*2350*/  IMAD.SHL.U32 R8, R14.reuse, 0x8, RZ ;  /* 0x000000080e087824 */ /* 0x040fe200078e00ff */
[----:B------:R-:W-:Y:S01]  /*2360*/  SHF.L.U64.HI R9, R14, 0x3, R15 ;  /* 0x000000030e097819 */ /* 0x000fe2000001020f */
[----:B------:R-:W-:Y:S01]  /*2370*/  BSSY B1, `(.L_x_40) ;  /* 0x000000e000017945 */ /* 0x000fe20003800000 */
[----:B------:R-:W-:Y:S02]  /*2380*/  PRMT R0, R0, 0x8880, RZ ;  /* 0x0000888000007816 */ /* 0x000fe400000000ff */
[----:B------:R-:W-:Y:S01]  /*2390*/  ISETP.GE.AND P2, PT, R73, 0x2, PT ;  /* 0x000000024900780c */ /* 0x000fe20003f46270 */
[----:B------:R-:W-:-:S03]  /*23a0*/  IMAD.WIDE.U32 R8, R12, R14, R8 ;  /* 0x0000000e0c087225 */ /* 0x000fc600078e0008 */
[----:B------:R-:W-:Y:S01]  /*23b0*/  ISETP.LT.OR P0, PT, R72, 0x1, !P2 ;  /* 0x000000014800780c */ /* 0x000fe20005701670 */
[----:B------:R-:W-:Y:S01]  /*23c0*/  IMAD R13, R0, R59, RZ ;  /* 0x0000003b000d7224 */ /* 0x000fe200078e02ff */
[----:B------:R-:W-:Y:S01]  /*23d0*/  IADD3 R8, P4, P5, R10, R20, R8 ;  /* 0x000000140a087210 */ /* 0x000fe20007d9e008 */
[----:B------:R-:W-:Y:S02]  /*23e0*/  IMAD.IADD R12, R19, 0x1, R9 ;  /* 0x00000001130c7824 */ /* 0x000fe400078e0209 */
[----:B------:R-:W-:-:S05]  /*23f0*/  @!P1 IMAD R15, R24, R58, R13 ;  /* 0x0000003a180f9224 */ /* 0x000fca00078e020d */
[----:B------:R1:W-:Y:S03]  /*2400*/  @!P1 STG.E.U8 desc[UR36][R6.64], R15 ;  /* 0x0000000f06009986 */ /* 0x0003e6000c101124 */
[----:B------:R-:W-:Y:S05]  /*2410*/  @P0 BRA `(.L_x_41) ;  /* 0x00000000000c0947 */ /* 0x000fea0003800000 */
[----:B------:R-:W2:Y:S02]  /*2420*/  LDG.E.U8 R68, desc[UR36][R2.64+0x1] ;  /* 0x0000012402447981 */ /* 0x000ea4000c1e1100 */
[----:B--2---:R-:W-:-:S05]  /*2430*/  PRMT R0, R68, 0x8880, RZ ;  /* 0x0000888044007816 */ /* 0x004fca00000000ff */
[----:B------:R-:W-:-:S07]  /*2440*/  IMAD R13, R0, R59, RZ ;  /* 0x0000003b000d7224 */ /* 0x000fce00078e02ff */
.L_x_41:
[----:B------:R-:W-:Y:S05]  /*2450*/  BSYNC B1 ;  /* 0x0000000000017941 */ /* 0x000fea0003800000 */
.L_x_40:
[C---:B------:R-:W-:Y:S01]  /*2460*/  ISETP.LT.OR P3, PT, R72.reuse, 0x9, !P3 ;  /* 0x000000094800780c */ /* 0x040fe20005f61670 */
[----:B------:R-:W-:Y:S01]  /*2470*/  @!P0 IMAD R25, R25, R58, R13 ;  /* 0x0000003a19198224 */ /* 0x000fe200078e020d */
[----:B------:R-:W-:Y:S01]  /*2480*/  ISETP.GE.AND P1, PT, R73, 0x9, PT ;  /* 0x000000094900780c */ /* 0x000fe20003f26270 */
[----:B------:R-:W-:Y:S01]  /*2490*/  BSSY B1, `(.L_x_42) ;  /* 0x000000b000017945 */ /* 0x000fe20003800000 */
[----:B------:R-:W-:Y:S02]  /*24a0*/  IADD3.X R9, R11, R21, R12, P4, P5 ;  /* 0x000000150b097210 */ /* 0x000fe400027ea40c */
[----:B------:R2:W-:Y:S01]  /*24b0*/  @!P0 STG.E.U8 desc[UR36][R6.64+0x1], R25 ;  /* 0x0000011906008986 */ /* 0x0005e2000c101124 */
[----:B------:R-:W-:Y:S02]  /*24c0*/  ISETP.GE.AND P0, PT, R73, 0xa, PT ;  /* 0x0000000a4900780c */ /* 0x000fe40003f06270 */
[C---:B------:R-:W-:Y:S02]  /*24d0*/  ISETP.LT.OR P2, PT, R72.reuse, 0x9, !P2 ;  /* 0x000000094800780c */ /* 0x040fe40005741670 */
[----:B------:R-:W-:-:S02]  /*24e0*/  ISETP.LT.OR P5, PT, R72, 0x1, !P1 ;  /* 0x000000014800780c */ /* 0x000fc40004fa1670 */
[----:B------:R-:W-:Y:S01]  /*24f0*/  ISETP.LT.OR P4, PT, R72, 0x1, !P0 ;  /* 0x000000014800780c */ /* 0x000fe20004781670 */
[----:B------:R-:W-:-:S12]  /*2500*/  @P3 BRA `(.L_x_43) ;  /* 0x00000000000c3947 */ /* 0x000fd80003800000 */
[----:B------:R-:W3:Y:S02]  /*2510*/  LDG.E.U8 R68, desc[UR36][R8.64] ;  /* 0x0000002408447981 */ /* 0x000ee4000c1e1100 */
[----:B---3--:R-:W-:-:S05]  /*2520*/  PRMT R0, R68, 0x8880, RZ ;  /* 0x0000888044007816 */ /* 0x008fca00000000ff */
[----:B------:R-:W-:-:S07]  /*2530*/  IMAD R13, R0, R59, RZ ;  /* 0x0000003b000d7224 */ /* 0x000fce00078e02ff */
.L_x_43:
[----:B------:R-:W-:Y:S05]  /*2540*/  BSYNC B1 ;  /* 0x0000000000017941 */ /* 0x000fea0003800000 */
.L_x_42:
[----:B------:R-:W-:Y:S01]  /*2550*/  @!P3 IMAD R11, R26, R58, R13 ;  /* 0x0000003a1a0bb224 */ /* 0x000fe200078e020d */
[----:B------:R-:W-:Y:S04]  /*2560*/  BSSY B1, `(.L_x_44) ;  /* 0x0000006000017945 */ /* 0x000fe80003800000 */
[----:B------:R3:W-:Y:S01]  /*2570*/  @!P3 STG.E.U8 desc[UR36][R4.64], R11 ;  /* 0x0000000b0400b986 */ /* 0x0007e2000c101124 */
[----:B------:R-:W-:Y:S05]  /*2580*/  @P2 BRA `(.L_x_45) ;  /* 0x00000000000c2947 */ /* 0x000fea0003800000 */
[----:B------:R-:W4:Y:S02]  /*2590*/  LDG.E.U8 R68, desc[UR36][R8.64+0x1] ;  /* 0x0000012408447981 */ /* 0x000f24000c1e1100 */
[----:B----4-:R-:W-:-:S05]  /*25a0*/  PRMT R0, R68, 0x8880, RZ ;  /* 0x0000888044007816 */ /* 0x010fca00000000ff */
[----:B------:R-:W-:-:S07]  /*25b0*/  IMAD R13, R0, R59, RZ ;  /* 0x0000003b000d7224 */ /* 0x000fce00078e02ff */
.L_x_45:
[----:B------:R-:W-:Y:S05]  /*25c0*/  BSYNC B1 ;  /* 0x0000000000017941 */ /* 0x000fea0003800000 */
.L_x_44:
[----:B------:R-:W-:Y:S01]  /*25d0*/  @!P2 IMAD R27, R27, R58, R13 ;  /* 0x0000003a1b1ba224 */ /* 0x000fe200078e020d */
[----:B------:R-:W-:Y:S04]  /*25e0*/  BSSY B1, `(.L_x_46) ;  /* 0x0000006000017945 */ /* 0x000fe80003800000 */
[----:B------:R4:W-:Y:S01]  /*25f0*/  @!P2 STG.E.U8 desc[UR36][R4.64+0x1], R27 ;  /* 0x0000011b0400a986 */ /* 0x0009e2000c101124 */
[----:B------:R-:W-:Y:S05]  /*2600*/  @P5 BRA `(.L_x_47) ;  /* 0x00000000000c5947 */ /* 0x000fea0003800000 */
[----:B------:R-:W5:Y:S02]  /*2610*/  LDG.E.U8 R68, desc[UR36][R2.64+0x8] ;  /* 0x0000082402447981 */ /* 0x000f64000c1e1100 */
[----:B-----5:R-:W-:-:S05]  /*2620*/  PRMT R0, R68, 0x8880, RZ ;  /* 0x0000888044007816 */ /* 0x020fca00000000ff */
[----:B------:R-:W-:-:S07]  /*2630*/  IMAD R13, R0, R59, RZ ;  /* 0x0000003b000d7224 */ /* 0x000fce00078e02ff */
.L_x_47:
[----:B------:R-:W-:Y:S05]  /*2640*/  BSYNC B1 ;  /* 0x0000000000017941 */ /* 0x000fea0003800000 */
.L_x_46:
[----:B---3--:R-:W-:Y:S01]  /*2650*/  @!P5 IMAD R11, R28, R58, R13 ;  /* 0x0000003a1c0bd224 */ /* 0x008fe200078e020d */
[----:B------:R-:W-:Y:S04]  /*2660*/  BSSY B1, `(.L_x_48) ;  /* 0x0000006000017945 */ /* 0x000fe80003800000 */
[----:B------:R3:W-:Y:S01]  /*2670*/  @!P5 STG.E.U8 desc[UR36][R6.64+0x8], R11 ;  /* 0x0000080b0600d986 */ /* 0x0007e2000c101124 */
[----:B------:R-:W-:Y:S05]  /*2680*/  @P4 BRA `(.L_x_49) ;  /* 0x00000000000c4947 */ /* 0x000fea0003800000 */
[----:B------:R-:W5:Y:S02]  /*2690*/  LDG.E.U8 R68, desc[UR36][R2.64+0x9] ;  /* 0x0000092402447981 */ /* 0x000f64000c1e1100 */
[----:B-----5:R-:W-:-:S05]  /*26a0*/  PRMT R0, R68, 0x8880, RZ ;  /* 0x0000888044007816 */ /* 0x020fca00000000ff */
[----:B------:R-:W-:-:S07]  /*26b0*/  IMAD R13, R0, R59, RZ ;  /* 0x0000003b000d7224 */ /* 0x000fce00078e02ff */
.L_x_49:
[----:B------:R-:W-:Y:S05]  /*26c0*/  BSYNC B1 ;  /* 0x0000000000017941 */ /* 0x000fea0003800000 */
.L_x_48:
[C---:B------:R-:W-:Y:S01]  /*26d0*/  ISETP.LT.OR P1, PT, R72.reuse, 0x9, !P1 ;  /* 0x000000094800780c */ /* 0x040fe20004f21670 */
[----:B------:R-:W-:Y:S01]  /*26e0*/  @!P4 IMAD R29, R29, R58, R13 ;  /* 0x0000003a1d1dc224 */ /* 0x000fe200078e020d */
[C---:B------:R-:W-:Y:S01]  /*26f0*/  ISETP.GE.AND P3, PT, R73.reuse, 0x11, PT ;  /* 0x000000114900780c */ /* 0x040fe20003f66270 */
[----:B------:R-:W-:Y:S01]  /*2700*/  BSSY B1, `(.L_x_50) ;  /* 0x000000a000017945 */ /* 0x000fe20003800000 */
[----:B------:R-:W-:Y:S02]  /*2710*/  ISETP.GE.AND P2, PT, R73, 0x12, PT ;  /* 0x000000124900780c */ /* 0x000fe40003f46270 */
[----:B------:R0:W-:Y:S01]  /*2720*/  @!P4 STG.E.U8 desc[UR36][R6.64+0x9], R29 ;  /* 0x0000091d0600c986 */ /* 0x0001e2000c101124 */
[C---:B------:R-:W-:Y:S02]  /*2730*/  ISETP.LT.OR P0, PT, R72.reuse, 0x9, !P0 ;  /* 0x000000094800780c */ /* 0x040fe40004701670 */
[C---:B------:R-:W-:Y:S02]  /*2740*/  ISETP.LT.OR P5, PT, R72.reuse, 0x1, !P3 ;  /* 0x000000014800780c */ /* 0x040fe40005fa1670 */
[----:B------:R-:W-:-:S02]  /*2750*/  ISETP.LT.OR P4, PT, R72, 0x1, !P2 ;  /* 0x000000014800780c */ /* 0x000fc40005781670 */
[----:B------:R-:W-:Y:S11]  /*2760*/  @P1 BRA `(.L_x_51) ;  /* 0x00000000000c1947 */ /* 0x000ff60003800000 */
[----:B------:R-:W5:Y:S02]  /*2770*/  LDG.E.U8 R68, desc[UR36][R8.64+0x8] ;  /* 0x0000082408447981 */ /* 0x000f64000c1e1100 */
[----:B-----5:R-:W-:-:S05]  /*2780*/  PRMT R0, R68, 0x8880, RZ ;  /* 0x0000888044007816 */ /* 0x020fca00000000ff */
[----:B------:R-:W-:-:S07]  /*2790*/  IMAD R13, R0, R59, RZ ;  /* 0x0000003b000d7224 */ /* 0x000fce00078e02ff */
.L_x_51:
[----:B------:R-:W-:Y:S05]  /*27a0*/  BSYNC B1 ;  /* 0x0000000000017941 */ /* 0x000fea0003800000 */
.L_x_50:
[----:B---3--:R-:W-:Y:S01]  /*27b0*/  @!P1 IMAD R11, R30, R58, R13 ;  /* 0x0000003a1e0b9224 */ /* 0x008fe200078e020d */
[----:B------:R-:W-:Y:S04]  /*27c0*/  BSSY B1, `(.L_x_52) ;  /* 0x0000006000017945 */ /* 0x000fe80003800000 */
[----:B------:R3:W-:Y:S01]  /*27d0*/  @!P1 STG.E.U8 desc[UR36][R4.64+0x8], R11 ;  /* 0x0000080b04009986 */ /* 0x0007e2000c101124 */
[----:B------:R-:W-:Y:S05]  /*27e0*/  @P0 BRA `(.L_x_53) ;  /* 0x00000000000c0947 */ /* 0x000fea0003800000 */
[----:B------:R-:W5:Y:S02]  /*27f0*/  LDG.E.U8 R68, desc[UR36][R8.64+0x9] ;  /* 0x0000092408447981 */ /* 0x000f64000c1e1100 */
[----:B-----5:R-:W-:-:S05]  /*2800*/  PRMT R0, R68, 0x8880, RZ ;  /* 0x0000888044007816 */ /* 0x020fca00000000ff */
[----:B------:R-:W-:-:S07]  /*2810*/  IMAD R13, R0, R59, RZ ;  /* 0x0000003b000d7224 */ /* 0x000fce00078e02ff */
.L_x_53:
[----:B------:R-:W-:Y:S05]  /*2820*/  BSYNC B1 ;  /* 0x0000000000017941 */ /* 0x000fea0003800000 */
.L_x_52:
[----:B------:R-:W-:Y:S01]  /*2830*/  @!P0 IMAD R31, R31, R58, R13 ;  /* 0x0000003a1f1f8224 */ /* 0x000fe200078e020d */
[----:B------:R-:W-:Y:S04]  /*2840*/  BSSY B1, `(.L_x_54) ;  /* 0x0000006000017945 */ /* 0x000fe80003800000 */
[----:B------:R0:W-:Y:S01]  /*2850*/  @!P0 STG.E.U8 desc[UR36][R4.64+0x9], R31 ;  /* 0x0000091f04008986 */ /* 0x0001e2000c101124 */
[----:B------:R-:W-:Y:S05]  /*2860*/  @P5 BRA `(.L_x_55) ;  /* 0x00000000000c5947 */ /* 0x000fea0003800000 */
[----:B------:R-:W5:Y:S02]  /*2870*/  LDG.E.U8 R68, desc[UR36][R2.64+0x10] ;  /* 0x0000102402447981 */ /* 0x000f64000c1e1100 */
[----:B-----5:R-:W-:-:S05]  /*2880*/  PRMT R0, R68, 0x8880, RZ ;  /* 0x0000888044007816 */ /* 0x020fca00000000ff */
[----:B------:R-:W-:-:S07]  /*2890*/  IMAD R13, R0, R59, RZ ;  /* 0x0000003b000d7224 */ /* 0x000fce00078e02ff */
.L_x_55:
[----:B------:R-:W-:Y:S05]  /*28a0*/  BSYNC B1 ;  /* 0x0000000000017941 */ /* 0x000fea0003800000 */
.L_x_54:
[----:B---3--:R-:W-:Y:S01]  /*28b0*/  @!P5 IMAD R11, R32, R58, R13 ;  /* 0x0000003a200bd224 */ /* 0x008fe200078e020d */
[----:B------:R-:W-:Y:S04]  /*28c0*/  BSSY B1, `(.L_x_56) ;  /* 0x0000006000017945 */ /* 0x000fe80003800000 */
[----:B------:R3:W-:Y:S01]  /*28d0*/  @!P5 STG.E.U8 desc[UR36][R6.64+0x10], R11 ;  /* 0x0000100b0600d986 */ /* 0x0007e2000c101124 */
[----:B------:R-:W-:Y:S05]  /*28e0*/  @P4 BRA `(.L_x_57) ;  /* 0x00000000000c4947 */ /* 0x000fea0003800000 */
[----:B------:R-:W5:Y:S02]  /*28f0*/  LDG.E.U8 R68, desc[UR36][R2.64+0x11] ;  /* 0x0000112402447981 */ /* 0x000f64000c1e1100 */
[----:B-----5:R-:W-:-:S05]  /*2900*/  PRMT R0, R68, 0x8880, RZ ;  /* 0x0000888044007816 */ /* 0x020fca00000000ff */
[----:B------:R-:W-:-:S07]  /*2910*/  IMAD R13, R0, R59, RZ ;  /* 0x0000003b000d7224 */ /* 0x000fce00078e02ff */
.L_x_57:
[----:B------:R-:W-:Y:S05]  /*2920*/  BSYNC B1 ;  /* 0x0000000000017941 */ /* 0x000fea0003800000 */
.L_x_56:
        /* <DEDUP_REMOVED lines=13> */
.L_x_59:
[----:B------:R-:W-:Y:S05]  /*2a00*/  BSYNC B1 ;  /* 0x0000000000017941 */ /* 0x000fea0003800000 */
.L_x_58:
[----:B---3--:R-:W-:Y:S01]  /*2a10*/  @!P3 IMAD R11, R34, R58, R13 ;  /* 0x0000003a220bb224 */ /* 0x008fe200078e020d */
[----:B------:R-:W-:Y:S04]  /*2a20*/  BSSY B1, `(.L_x_60) ;  /* 0x0000006000017945 */ /* 0x000fe80003800000 */
[----:B------:R3:W-:Y:S01]  /*2a30*/  @!P3 STG.E.U8 desc[UR36][R4.64+0x10], R11 ;  /* 0x0000100b0400b986 */ /* 0x0007e2000c101124 */
[----:B------:R-:W-:Y:S05]  /*2a40*/  @P2 BRA `(.L_x_61) ;  /* 0x00000000000c2947 */ /* 0x000fea0003800000 */
[----:B------:R-:W5:Y:S02]  /*2a50*/  LDG.E.U8 R68, desc[UR36][R8.64+0x11] ;  /* 0x0000112408447981 */ /* 0x000f64000c1e1100 */
[----:B-----5:R-:W-:-:S05]  /*2a60*/  PRMT R0, R68, 0x8880, RZ ;  /* 0x0000888044007816 */ /* 0x020fca00000000ff */
[----:B------:R-:W-:-:S07]  /*2a70*/  IMAD R13, R0, R59, RZ ;  /* 0x0000003b000d7224 */ /* 0x000fce00078e02ff */
.L_x_61:
[----:B------:R-:W-:Y:S05]  /*2a80*/  BSYNC B1 ;  /* 0x0000000000017941 */ /* 0x000fea0003800000 */
.L_x_60:
[----:B------:R-:W-:Y:S01]  /*2a90*/  @!P2 IMAD R35, R35, R58, R13 ;  /* 0x0000003a2323a224 */ /* 0x000fe200078e020d */
[----:B------:R-:W-:Y:S04]  /*2aa0*/  BSSY B1, `(.L_x_62) ;  /* 0x0000006000017945 */ /* 0x000fe80003800000 */
[----:B------:R0:W-:Y:S01]  /*2ab0*/  @!P2 STG.E.U8 desc[UR36][R4.64+0x11], R35 ;  /* 0x000011230400a986 */ /* 0x0001e2000c101124 */
[----:B------:R-:W-:Y:S05]  /*2ac0*/  @P5 BRA `(.L_x_63) ;  /* 0x00000000000c5947 */ /* 0x000fea0003800000 */
[----:B------:R-:W5:Y:S02]  /*2ad0*/  LDG.E.U8 R68, desc[UR36][R2.64+0x18] ;  /* 0x0000182402447981 */ /* 0x000f64000c1e1100 */
[----:B-----5:R-:W-:-:S05]  /*2ae0*/  PRMT R0, R68, 0x8880, RZ ;  /* 0x0000888044007816 */ /* 0x020fca00000000ff */
[----:B------:R-:W-:-:S07]  /*2af0*/  IMAD R13, R0, R59, RZ ;  /* 0x0000003b000d7224 */ /* 0x000fce00078e02ff */
.L_x_63:
[----:B------:R-:W-:Y:S05]  /*2b00*/  BSYNC B1 ;  /* 0x0000000000017941 */ /* 0x000fea0003800000 */
.L_x_62:
[----:B---3--:R-:W-:Y:S01]  /*2b10*/  @!P5 IMAD R11, R36, R58, R13 ;  /* 0x0000003a240bd224 */ /* 0x008fe200078e020d */
[----:B------:R-:W-:Y:S04]  /*2b20*/  BSSY B1, `(.L_x_64) ;  /* 0x0000006000017945 */ /* 0x000fe80003800000 */
[----:B------:R3:W-:Y:S01]  /*2b30*/  @!P5 STG.E.U8 desc[UR36][R6.64+0x18], R11 ;  /* 0x0000180b0600d986 */ /* 0x0007e2000c101124 */
[----:B------:R-:W-:Y:S05]  /*2b40*/  @P4 BRA `(.L_x_65) ;  /* 0x00000000000c4947 */ /* 0x000fea0003800000 */
[----:B------:R-:W5:Y:S02]  /*2b50*/  LDG.E.U8 R68, desc[UR36][R2.64+0x19] ;  /* 0x0000192402447981 */ /* 0x000f64000c1e1100 */
[----:B-----5:R-:W-:-:S05]  /*2b60*/  PRMT R0, R68, 0x8880, RZ ;  /* 0x0000888044007816 */ /* 0x020fca00000000ff */
[----:B------:R-:W-:-:S07]  /*2b70*/  IMAD R13, R0, R59, RZ ;  /* 0x0000003b000d7224 */ /* 0x000fce00078e02ff */
.L_x_65:
[----:B------:R-:W-:Y:S05]  /*2b80*/  BSYNC B1 ;  /* 0x0000000000017941 */ /* 0x000fea0003800000 */
.L_x_64:
        /* <DEDUP_REMOVED lines=13> */
.L_x_67:
[----:B------:R-:W-:Y:S05]  /*2c60*/  BSYNC B1 ;  /* 0x0000000000017941 */ /* 0x000fea0003800000 */
.L_x_66:
[----:B---3--:R-:W-:Y:S01]  /*2c70*/  @!P1 IMAD R11, R38, R58, R13 ;  /* 0x0000003a260b9224 */ /* 0x008fe200078e020d */
[----:B------:R-:W-:Y:S04]  /*2c80*/  BSSY B1, `(.L_x_68) ;  /* 0x0000006000017945 */ /* 0x000fe80003800000 */
[----:B------:R3:W-:Y:S01]  /*2c90*/  @!P1 STG.E.U8 desc[UR36][R4.64+0x18], R11 ;  /* 0x0000180b04009986 */ /* 0x0007e2000c101124 */
[----:B------:R-:W-:Y:S05]  /*2ca0*/  @P4 BRA `(.L_x_69) ;  /* 0x00000000000c4947 */ /* 0x000fea0003800000 */
[----:B------:R-:W5:Y:S02]  /*2cb0*/  LDG.E.U8 R68, desc[UR36][R8.64+0x19] ;  /* 0x0000192408447981 */ /* 0x000f64000c1e1100 */
[----:B-----5:R-:W-:-:S05]  /*2cc0*/  PRMT R0, R68, 0x8880, RZ ;  /* 0x0000888044007816 */ /* 0x020fca00000000ff */
[----:B------:R-:W-:-:S07]  /*2cd0*/  IMAD R13, R0, R59, RZ ;  /* 0x0000003b000d7224 */ /* 0x000fce00078e02ff */
.L_x_69:
[----:B------:R-:W-:Y:S05]  /*2ce0*/  BSYNC B1 ;  /* 0x0000000000017941 */ /* 0x000fea0003800000 */
.L_x_68:
[----:B------:R-:W-:Y:S01]  /*2cf0*/  @!P4 IMAD R39, R39, R58, R13 ;  /* 0x0000003a2727c224 */ /* 0x000fe200078e020d */
[----:B------:R-:W-:Y:S04]  /*2d00*/  BSSY B1, `(.L_x_70) ;  /* 0x0000006000017945 */ /* 0x000fe80003800000 */
[----:B------:R0:W-:Y:S01]  /*2d10*/  @!P4 STG.E.U8 desc[UR36][R4.64+0x19], R39 ;  /* 0x000019270400c986 */ /* 0x0001e2000c101124 */
[----:B------:R-:W-:Y:S05]  /*2d20*/  @P5 BRA `(.L_x_71) ;  /* 0x00000000000c5947 */ /* 0x000fea0003800000 */
[----:B------:R-:W5:Y:S02]  /*2d30*/  LDG.E.U8 R68, desc[UR36][R2.64+0x20] ;  /* 0x0000202402447981 */ /* 0x000f64000c1e1100 */
[----:B-----5:R-:W-:-:S05]  /*2d40*/  PRMT R0, R68, 0x8880, RZ ;  /* 0x0000888044007816 */ /* 0x020fca00000000ff */
[----:B------:R-:W-:-:S07]  /*2d50*/  IMAD R13, R0, R59, RZ ;  /* 0x0000003b000d7224 */ /* 0x000fce00078e02ff */
.L_x_71:
[----:B------:R-:W-:Y:S05]  /*2d60*/  BSYNC B1 ;  /* 0x0000000000017941 */ /* 0x000fea0003800000 */
.L_x_70:
[----:B---3--:R-:W-:Y:S01]  /*2d70*/  @!P5 IMAD R11, R40, R58, R13 ;  /* 0x0000003a280bd224 */ /* 0x008fe200078e020d */
[----:B------:R-:W-:Y:S04]  /*2d80*/  BSSY B1, `(.L_x_72) ;  /* 0x0000006000017945 */ /* 0x000fe80003800000 */
[----:B------:R3:W-:Y:S01]  /*2d90*/  @!P5 STG.E.U8 desc[UR36][R6.64+0x20], R11 ;  /* 0x0000200b0600d986 */ /* 0x0007e2000c101124 */
[----:B------:R-:W-:Y:S05]  /*2da0*/  @P0 BRA `(.L_x_73) ;  /* 0x00000000000c0947 */ /* 0x000fea0003800000 */
[----:B------:R-:W5:Y:S02]  /*2db0*/  LDG.E.U8 R68, desc[UR36][R2.64+0x21] ;  /* 0x0000212402447981 */ /* 0x000f64000c1e1100 */
[----:B-----5:R-:W-:-:S05]  /*2dc0*/  PRMT R0, R68, 0x8880, RZ ;  /* 0x0000888044007816 */ /* 0x020fca00000000ff */
[----:B------:R-:W-:-:S07]  /*2dd0*/  IMAD R13, R0, R59, RZ ;  /* 0x0000003b000d7224 */ /* 0x000fce00078e02ff */
.L_x_73:
[----:B------:R-:W-:Y:S05]  /*2de0*/  BSYNC B1 ;  /* 0x0000000000017941 */ /* 0x000fea0003800000 */
.L_x_72:
        /* <DEDUP_REMOVED lines=13> */
.L_x_75:
[----:B------:R-:W-:Y:S05]  /*2ec0*/  BSYNC B1 ;  /* 0x0000000000017941 */ /* 0x000fea0003800000 */
.L_x_74:
[----:B---3--:R-:W-:Y:S01]  /*2ed0*/  @!P3 IMAD R11, R42, R58, R13 ;  /* 0x0000003a2a0bb224 */ /* 0x008fe200078e020d */
[----:B------:R-:W-:Y:S04]  /*2ee0*/  BSSY B1, `(.L_x_76) ;  /* 0x0000006000017945 */ /* 0x000fe80003800000 */
[----:B------:R3:W-:Y:S01]  /*2ef0*/  @!P3 STG.E.U8 desc[UR36][R4.64+0x20], R11 ;  /* 0x0000200b0400b986 */ /* 0x0007e2000c101124 */
[----:B------:R-:W-:Y:S05]  /*2f00*/  @P2 BRA `(.L_x_77) ;  /* 0x00000000000c2947 */ /* 0x000fea0003800000 */
[----:B------:R-:W5:Y:S02]  /*2f10*/  LDG.E.U8 R68, desc[UR36][R8.64+0x21] ;  /* 0x0000212408447981 */ /* 0x000f64000c1e1100 */
[----:B-----5:R-:W-:-:S05]  /*2f20*/  PRMT R0, R68, 0x8880, RZ ;  /* 0x0000888044007816 */ /* 0x020fca00000000ff */
[----:B------:R-:W-:-:S07]  /*2f30*/  IMAD R13, R0, R59, RZ ;  /* 0x0000003b000d7224 */ /* 0x000fce00078e02ff */
.L_x_77:
[----:B------:R-:W-:Y:S05]  /*2f40*/  BSYNC B1 ;  /* 0x0000000000017941 */ /* 0x000fea0003800000 */
.L_x_76:
[----:B------:R-:W-:Y:S01]  /*2f50*/  @!P2 IMAD R43, R43, R58, R13 ;  /* 0x0000003a2b2ba224 */ /* 0x000fe200078e020d */
[----:B------:R-:W-:Y:S04]  /*2f60*/  BSSY B1, `(.L_x_78) ;  /* 0x0000006000017945 */ /* 0x000fe80003800000 */
[----:B------:R0:W-:Y:S01]  /*2f70*/  @!P2 STG.E.U8 desc[UR36][R4.64+0x21], R43 ;  /* 0x0000212b0400a986 */ /* 0x0001e2000c101124 */
[----:B------:R-:W-:Y:S05]  /*2f80*/  @P0 BRA `(.L_x_79) ;  /* 0x00000000000c0947 */ /* 0x000fea0003800000 */
[----:B------:R-:W5:Y:S02]  /*2f90*/  LDG.E.U8 R68, desc[UR36][R2.64+0x28] ;  /* 0x0000282402447981 */ /* 0x000f64000c1e1100 */
[----:B-----5:R-:W-:-:S05]  /*2fa0*/  PRMT R0, R68, 0x8880, RZ ;  /* 0x0000888044007816 */ /* 0x020fca00000000ff */
[----:B------:R-:W-:-:S07]  /*2fb0*/  IMAD R13, R0, R59, RZ ;  /* 0x0000003b000d7224 */ /* 0x000fce00078e02ff */
.L_x_79:
[----:B------:R-:W-:Y:S05]  /*2fc0*/  BSYNC B1 ;  /* 0x0000000000017941 */ /* 0x000fea0003800000 */
.L_x_78:
[----:B---3--:R-:W-:Y:S01]  /*2fd0*/  @!P0 IMAD R11, R44, R58, R13 ;  /* 0x0000003a2c0b8224 */ /* 0x008fe200078e020d */
[----:B------:R-:W-:Y:S04]  /*2fe0*/  BSSY B1, `(.L_x_80) ;  /* 0x0000006000017945 */ /* 0x000fe80003800000 */
[----:B------:R3:W-:Y:S01]  /*2ff0*/  @!P0 STG.E.U8 desc[UR36][R6.64+0x28], R11 ;  /* 0x0000280b06008986 */ /* 0x0007e2000c101124 */
[----:B------:R-:W-:Y:S05]  /*3000*/  @P5 BRA `(.L_x_81) ;  /* 0x00000000000c5947 */ /* 0x000fea0003800000 */
[----:B------:R-:W5:Y:S02]  /*3010*/  LDG.E.U8 R68, desc[UR36][R2.64+0x29] ;  /* 0x0000292402447981 */ /* 0x000f64000c1e1100 */
[----:B-----5:R-:W-:-:S05]  /*3020*/  PRMT R0, R68, 0x8880, RZ ;  /* 0x0000888044007816 */ /* 0x020fca00000000ff */
[----:B------:R-:W-:-:S07]  /*3030*/  IMAD R13, R0, R59, RZ ;  /* 0x0000003b000d7224 */ /* 0x000fce00078e02ff */
.L_x_81:
[----:B------:R-:W-:Y:S05]  /*3040*/  BSYNC B1 ;  /* 0x0000000000017941 */ /* 0x000fea0003800000 */
.L_x_80:
        /* <DEDUP_REMOVED lines=13> */
.L_x_83:
[----:B------:R-:W-:Y:S05]  /*3120*/  BSYNC B1 ;  /* 0x0000000000017941 */ /* 0x000fea0003800000 */
.L_x_82:
[----:B---3--:R-:W-:Y:S01]  /*3130*/  @!P4 IMAD R11, R46, R58, R13 ;  /* 0x0000003a2e0bc224 */ /* 0x008fe200078e020d */
[----:B------:R-:W-:Y:S04]  /*3140*/  BSSY B1, `(.L_x_84) ;  /* 0x0000006000017945 */ /* 0x000fe80003800000 */
[----:B------:R3:W-:Y:S01]  /*3150*/  @!P4 STG.E.U8 desc[UR36][R4.64+0x28], R11 ;  /* 0x0000280b0400c986 */ /* 0x0007e2000c101124 */
[----:B------:R-:W-:Y:S05]  /*3160*/  @P1 BRA `(.L_x_85) ;  /* 0x00000000000c1947 */ /* 0x000fea0003800000 */
[----:B------:R-:W5:Y:S02]  /*3170*/  LDG.E.U8 R68, desc[UR36][R8.64+0x29] ;  /* 0x0000292408447981 */ /* 0x000f64000c1e1100 */
[----:B-----5:R-:W-:-:S05]  /*3180*/  PRMT R0, R68, 0x8880, RZ ;  /* 0x0000888044007816 */ /* 0x020fca00000000ff */
[----:B------:R-:W-:-:S07]  /*3190*/  IMAD R13, R0, R59, RZ ;  /* 0x0000003b000d7224 */ /* 0x000fce00078e02ff */
.L_x_85:
[----:B------:R-:W-:Y:S05]  /*31a0*/  BSYNC B1 ;  /* 0x0000000000017941 */ /* 0x000fea0003800000 */
.L_x_84:
[----:B------:R-:W-:Y:S01]  /*31b0*/  @!P1 IMAD R47, R47, R58, R13 ;  /* 0x0000003a2f2f9224 */ /* 0x000fe200078e020d */
[----:B------:R-:W-:Y:S04]  /*31c0*/  BSSY B1, `(.L_x_86) ;  /* 0x0000006000017945 */ /* 0x000fe80003800000 */
[----:B------:R0:W-:Y:S01]  /*31d0*/  @!P1 STG.E.U8 desc[UR36][R4.64+0x29], R47 ;  /* 0x0000292f04009986 */ /* 0x0001e2000c101124 */
[----:B------:R-:W-:Y:S05]  /*31e0*/  @P3 BRA `(.L_x_87) ;  /* 0x00000000000c3947 */ /* 0x000fea0003800000 */
[----:B------:R-:W5:Y:S02]  /*31f0*/  LDG.E.U8 R68, desc[UR36][R2.64+0x30] ;  /* 0x0000302402447981 */ /* 0x000f64000c1e1100 */
[----:B-----5:R-:W-:-:S05]  /*3200*/  PRMT R0, R68, 0x8880, RZ ;  /* 0x0000888044007816 */ /* 0x020fca00000000ff */
[----:B------:R-:W-:-:S07]  /*3210*/  IMAD R13, R0, R59, RZ ;  /* 0x0000003b000d7224 */ /* 0x000fce00078e02ff */
.L_x_87:
[----:B------:R-:W-:Y:S05]  /*3220*/  BSYNC B1 ;  /* 0x0000000000017941 */ /* 0x000fea0003800000 */
.L_x_86:
[----:B---3--:R-:W-:Y:S01]  /*3230*/  @!P3 IMAD R11, R48, R58, R13 ;  /* 0x0000003a300bb224 */ /* 0x008fe200078e020d */
[----:B------:R-:W-:Y:S04]  /*3240*/  BSSY B1, `(.L_x_88) ;  /* 0x0000006000017945 */ /* 0x000fe80003800000 */
[----:B------:R3:W-:Y:S01]  /*3250*/  @!P3 STG.E.U8 desc[UR36][R6.64+0x30], R11 ;  /* 0x0000300b0600b986 */ /* 0x0007e2000c101124 */
[----:B------:R-:W-:Y:S05]  /*3260*/  @P5 BRA `(.L_x_89) ;  /* 0x00000000000c5947 */ /* 0x000fea0003800000 */
[----:B------:R-:W5:Y:S02]  /*3270*/  LDG.E.U8 R68, desc[UR36][R2.64+0x31] ;  /* 0x0000312402447981 */ /* 0x000f64000c1e1100 */
[----:B-----5:R-:W-:-:S05]  /*3280*/  PRMT R0, R68, 0x8880, RZ ;  /* 0x0000888044007816 */ /* 0x020fca00000000ff */
[----:B------:R-:W-:-:S07]  /*3290*/  IMAD R13, R0, R59, RZ ;  /* 0x0000003b000d7224 */ /* 0x000fce00078e02ff */
.L_x_89:
[----:B------:R-:W-:Y:S05]  /*32a0*/  BSYNC B1 ;  /* 0x0000000000017941 */ /* 0x000fea0003800000 */
.L_x_88:
        /* <DEDUP_REMOVED lines=9> */
[----:B------:R-:W-:Y:S01]  /*3340*/  ISETP.LT.OR P3, PT, R72, 0x9, !P3 ;  /* 0x000000094800780c */ /* 0x000fe20005f61670 */
[----:B------:R-:W-:-:S12]  /*3350*/  @P2 BRA `(.L_x_91) ;  /* 0x00000000000c2947 */ /* 0x000fd80003800000 */
[----:B------:R-:W5:Y:S02]  /*3360*/  LDG.E.U8 R68, desc[UR36][R8.64+0x30] ;  /* 0x0000302408447981 */ /* 0x000f64000c1e1100 */
[----:B-----5:R-:W-:-:S05]  /*3370*/  PRMT R0, R68, 0x8880, RZ ;  /* 0x0000888044007816 */ /* 0x020fca00000000ff */
[----:B------:R-:W-:-:S07]  /*3380*/  IMAD R13, R0, R59, RZ ;  /* 0x0000003b000d7224 */ /* 0x000fce00078e02ff */
.L_x_91:
[----:B------:R-:W-:Y:S05]  /*3390*/  BSYNC B1 ;  /* 0x0000000000017941 */ /* 0x000fea0003800000 */
.L_x_90:
[----:B---3--:R-:W-:Y:S01]  /*33a0*/  @!P2 IMAD R11, R50, R58, R13 ;  /* 0x0000003a320ba224 */ /* 0x008fe200078e020d */
[----:B------:R-:W-:Y:S04]  /*33b0*/  BSSY B1, `(.L_x_92) ;  /* 0x0000006000017945 */ /* 0x000fe80003800000 */
[----:B------:R3:W-:Y:S01]  /*33c0*/  @!P2 STG.E.U8 desc[UR36][R4.64+0x30], R11 ;  /* 0x0000300b0400a986 */ /* 0x0007e2000c101124 */
[----:B------:R-:W-:Y:S05]  /*33d0*/  @P0 BRA `(.L_x_93) ;  /* 0x00000000000c0947 */ /* 0x000fea0003800000 */
[----:B------:R-:W5:Y:S02]  /*33e0*/  LDG.E.U8 R68, desc[UR36][R8.64+0x31] ;  /* 0x0000312408447981 */ /* 0x000f64000c1e1100 */
[----:B-----5:R-:W-:-:S05]  /*33f0*/  PRMT R0, R68, 0x8880, RZ ;  /* 0x0000888044007816 */ /* 0x020fca00000000ff */
[----:B------:R-:W-:-:S07]  /*3400*/  IMAD R13, R0, R59, RZ ;  /* 0x0000003b000d7224 */ /* 0x000fce00078e02ff */
.L_x_93:
[----:B------:R-:W-:Y:S05]  /*3410*/  BSYNC B1 ;  /* 0x0000000000017941 */ /* 0x000fea0003800000 */
.L_x_92:
[----:B------:R-:W-:Y:S01]  /*3420*/  @!P0 IMAD R51, R51, R58, R13 ;  /* 0x0000003a33338224 */ /* 0x000fe200078e020d */
[----:B------:R-:W-:Y:S04]  /*3430*/  BSSY B1, `(.L_x_94) ;  /* 0x0000006000017945 */ /* 0x000fe80003800000 */
[----:B------:R0:W-:Y:S01]  /*3440*/  @!P0 STG.E.U8 desc[UR36][R4.64+0x31], R51 ;  /* 0x0000313304008986 */ /* 0x0001e2000c101124 */
[----:B------:R-:W-:Y:S05]  /*3450*/  @P5 BRA `(.L_x_95) ;  /* 0x00000000000c5947 */ /* 0x000fea0003800000 */
[----:B------:R-:W5:Y:S02]  /*3460*/  LDG.E.U8 R68, desc[UR36][R2.64+0x38] ;  /* 0x0000382402447981 */ /* 0x000f64000c1e1100 */
[----:B-----5:R-:W-:-:S05]  /*3470*/  PRMT R0, R68, 0x8880, RZ ;  /* 0x0000888044007816 */ /* 0x020fca00000000ff */
[----:B------:R-:W-:-:S07]  /*3480*/  IMAD R13, R0, R59, RZ ;  /* 0x0000003b000d7224 */ /* 0x000fce00078e02ff */
.L_x_95:
[----:B------:R-:W-:Y:S05]  /*3490*/  BSYNC B1 ;  /* 0x0000000000017941 */ /* 0x000fea0003800000 */
.L_x_94:
[----:B---3--:R-:W-:Y:S01]  /*34a0*/  @!P5 IMAD R11, R52, R58, R13 ;  /* 0x0000003a340bd224 */ /* 0x008fe200078e020d */
[----:B------:R-:W-:Y:S04]  /*34b0*/  BSSY B1, `(.L_x_96) ;  /* 0x0000006000017945 */ /* 0x000fe80003800000 */
[----:B------:R3:W-:Y:S01]  /*34c0*/  @!P5 STG.E.U8 desc[UR36][R6.64+0x38], R11 ;  /* 0x0000380b0600d986 */ /* 0x0007e2000c101124 */
[----:B------:R-:W-:Y:S05]  /*34d0*/  @P4 BRA `(.L_x_97) ;  /* 0x00000000000c4947 */ /* 0x000fea0003800000 */
[----:B------:R-:W5:Y:S02]  /*34e0*/  LDG.E.U8 R68, desc[UR36][R2.64+0x39] ;  /* 0x0000392402447981 */ /* 0x000f64000c1e1100 */
[----:B-----5:R-:W-:-:S05]  /*34f0*/  PRMT R0, R68, 0x8880, RZ ;  /* 0x0000888044007816 */ /* 0x020fca00000000ff */
[----:B------:R-:W-:-:S07]  /*3500*/  IMAD R13, R0, R59, RZ ;  /* 0x0000003b000d7224 */ /* 0x000fce00078e02ff */
.L_x_97:
[----:B------:R-:W-:Y:S05]  /*3510*/  BSYNC B1 ;  /* 0x0000000000017941 */ /* 0x000fea0003800000 */
.L_x_96:
[----:B------:R-:W-:Y:S01]  /*3520*/  @!P4 IMAD R53, R53, R58, R13 ;  /* 0x0000003a3535c224 */ /* 0x000fe200078e020d */
[----:B------:R-:W-:Y:S04]  /*3530*/  BSSY B1, `(.L_x_98) ;  /* 0x0000006000017945 */ /* 0x000fe80003800000 */
[----:B------:R0:W-:Y:S01]  /*3540*/  @!P4 STG.E.U8 desc[UR36][R6.64+0x39], R53 ;  /* 0x000039350600c986 */ /* 0x0001e2000c101124 */
[----:B------:R-:W-:Y:S05]  /*3550*/  @P3 BRA `(.L_x_99) ;  /* 0x00000000000c3947 */ /* 0x000fea0003800000 */
[----:B------:R-:W5:Y:S02]  /*3560*/  LDG.E.U8 R68, desc[UR36][R8.64+0x38] ;  /* 0x0000382408447981 */ /* 0x000f64000c1e1100 */
[----:B-----5:R-:W-:-:S05]  /*3570*/  PRMT R0, R68, 0x8880, RZ ;  /* 0x0000888044007816 */ /* 0x020fca00000000ff */
[----:B------:R-:W-:-:S07]  /*3580*/  IMAD R13, R0, R59, RZ ;  /* 0x0000003b000d7224 */ /* 0x000fce00078e02ff */
.L_x_99:
[----:B------:R-:W-:Y:S05]  /*3590*/  BSYNC B1 ;  /* 0x0000000000017941 */ /* 0x000fea0003800000 */
.L_x_98:
[----:B0-----:R-:W-:Y:S01]  /*35a0*/  @!P3 IMAD R3, R54, R58, R13 ;  /* 0x0000003a3603b224 */ /* 0x001fe200078e020d */
[----:B------:R-:W-:Y:S01]  /*35b0*/  ISETP.LT.OR P1, PT, R72, 0x9, !P1 ;  /* 0x000000094800780c */ /* 0x000fe20004f21670 */
[----:B------:R-:W-:Y:S03]  /*35c0*/  BSSY B1, `(.L_x_100) ;  /* 0x0000006000017945 */ /* 0x000fe60003800000 */
[----:B------:R0:W-:Y:S09]  /*35d0*/  @!P3 STG.E.U8 desc[UR36][R4.64+0x38], R3 ;  /* 0x000038030400b986 */ /* 0x0001f2000c101124 */
[----:B------:R-:W-:Y:S05]  /*35e0*/  @P1 BRA `(.L_x_101) ;  /* 0x00000000000c1947 */ /* 0x000fea0003800000 */
[----:B------:R-:W5:Y:S02]  /*35f0*/  LDG.E.U8 R68, desc[UR36][R8.64+0x39] ;  /* 0x0000392408447981 */ /* 0x000f64000c1e1100 */
[----:B-----5:R-:W-:-:S05]  /*3600*/  PRMT R0, R68, 0x8880, RZ ;  /* 0x0000888044007816 */ /* 0x020fca00000000ff */
[----:B------:R-:W-:-:S07]  /*3610*/  IMAD R13, R0, R59, RZ ;  /* 0x0000003b000d7224 */ /* 0x000fce00078e02ff */
.L_x_101:
[----:B------:R-:W-:Y:S05]  /*3620*/  BSYNC B1 ;  /* 0x0000000000017941 */ /* 0x000fea0003800000 */
.L_x_100:
[----:B------:R-:W-:Y:S01]  /*3630*/  IMAD R13, R55, R58, R13 ;  /* 0x0000003a370d7224 */ /* 0x000fe200078e020d */
[----:B------:R-:W-:Y:S06]  /*3640*/  @P1 BRA `(.L_x_102) ;  /* 0x0000000400c81947 */ /* 0x000fec0003800000 */
[----:B------:R0:W-:Y:S01]  /*3650*/  STG.E.U8 desc[UR36][R4.64+0x39], R13 ;  /* 0x0000390d04007986 */ /* 0x0001e2000c101124 */
[----:B------:R-:W-:Y:S05]  /*3660*/  BRA `(.L_x_102) ;  /* 0x0000000400c07947 */ /* 0x000fea0003800000 */
.L_x_37:
[C---:B------:R-:W-:Y:S02]  /*3670*/  ISETP.GE.AND P1, PT, R73.reuse, 0x1, PT ;  /* 0x000000014900780c */ /* 0x040fe40003f26270 */
[----:B------:R-:W-:Y:S02]  /*3680*/  ISETP.GE.AND P0, PT, R73, 0x2, PT ;  /* 0x000000024900780c */ /* 0x000fe40003f06270 */
[C---:B------:R-:W-:Y:S02]  /*3690*/  ISETP.LT.OR P4, PT, R72.reuse, 0x1, !P1 ;  /* 0x000000014800780c */ /* 0x040fe40004f81670 */
[C---:B------:R-:W-:Y:S02]  /*36a0*/  ISETP.LT.OR P5, PT, R72.reuse, 0x1, !P0 ;  /* 0x000000014800780c */ /* 0x040fe400047a1670 */
[C---:B------:R-:W-:Y:S02]  /*36b0*/  ISETP.LT.OR P1, PT, R72.reuse, 0x9, !P1 ;  /* 0x000000094800780c */ /* 0x040fe40004f21670 */
[----:B------:R-:W-:-:S02]  /*36c0*/  ISETP.LT.OR P0, PT, R72, 0x9, !P0 ;  /* 0x000000094800780c */ /* 0x000fc40004701670 */
[C---:B------:R-:W-:Y:S02]  /*36d0*/  ISETP.GE.AND P3, PT, R73.reuse, 0x9, PT ;  /* 0x000000094900780c */ /* 0x040fe40003f66270 */
[----:B------:R-:W-:-:S03]  /*36e0*/  ISETP.GE.AND P2, PT, R73, 0xa, PT ;  /* 0x0000000a4900780c */ /* 0x000fc60003f46270 */
[-C--:B------:R-:W-:Y:S02]  /*36f0*/  @!P4 IMAD R3, R24, R58.reuse, RZ ;  /* 0x0000003a1803c224 */ /* 0x080fe400078e02ff */
[-C--:B------:R-:W-:Y:S02]  /*3700*/  @!P5 IMAD R25, R25, R58.reuse, RZ ;  /* 0x0000003a1919d224 */ /* 0x080fe400078e02ff */
[-C--:B------:R-:W-:Y:S01]  /*3710*/  @!P1 IMAD R9, R26, R58.reuse, RZ ;  /* 0x0000003a1a099224 */ /* 0x080fe200078e02ff */
[----:B------:R0:W-:Y:S01]  /*3720*/  @!P4 STG.E.U8 desc[UR36][R6.64], R3 ;  /* 0x000000030600c986 */ /* 0x0001e2000c101124 */
[C---:B------:R-:W-:Y:S01]  /*3730*/  ISETP.LT.OR P4, PT, R72.reuse, 0x1, !P3 ;  /* 0x000000014800780c */ /* 0x040fe20005f81670 */
[----:B------:R-:W-:Y:S02]  /*3740*/  @!P0 IMAD R27, R27, R58, RZ ;  /* 0x0000003a1b1b8224 */ /* 0x000fe400078e02ff */
[----:B------:R-:W-:Y:S01]  /*3750*/  @!P5 STG.E.U8 desc[UR36][R6.64+0x1], R25 ;  /* 0x000001190600d986 */ /* 0x000fe2000c101124 */
[----:B------:R-:W-:-:S02]  /*3760*/  ISETP.LT.OR P5, PT, R72, 0x1, !P2 ;  /* 0x000000014800780c */ /* 0x000fc400057a1670 */
[C---:B------:R-:W-:Y:S01]  /*3770*/  ISETP.LT.OR P2, PT, R72.reuse, 0x9, !P2 ;  /* 0x000000094800780c */ /* 0x040fe20005741670 */
[----:B------:R1:W-:Y:S01]  /*3780*/  @!P1 STG.E.U8 desc[UR36][R4.64], R9 ;  /* 0x0000000904009986 */ /* 0x0003e2000c101124 */
[----:B------:R-:W-:Y:S02]  /*3790*/  ISETP.LT.OR P1, PT, R72, 0x9, !P3 ;  /* 0x000000094800780c */ /* 0x000fe40005f21670 */
[C---:B------:R-:W-:Y:S01]  /*37a0*/  ISETP.GE.AND P3, PT, R73.reuse, 0x11, PT ;  /* 0x000000114900780c */ /* 0x040fe20003f66270 */
[----:B------:R-:W-:Y:S01]  /*37b0*/  @!P0 STG.E.U8 desc[UR36][R4.64+0x1], R27 ;  /* 0x0000011b04008986 */ /* 0x000fe2000c101124 */
[----:B------:R-:W-:Y:S01]  /*37c0*/  ISETP.GE.AND P0, PT, R73, 0x12, PT ;  /* 0x000000124900780c */ /* 0x000fe20003f06270 */
[----:B------:R-:W-:-:S04]  /*37d0*/  @!P4 IMAD R11, R28, R58, RZ ;  /* 0x0000003a1c0bc224 */ /* 0x000fc800078e02ff */
[-C--:B------:R-:W-:Y:S01]  /*37e0*/  @!P5 IMAD R29, R29, R58.reuse, RZ ;  /* 0x0000003a1d1dd224 */ /* 0x080fe200078e02ff */
[----:B------:R-:W-:Y:S01]  /*37f0*/  @!P4 STG.E.U8 desc[UR36][R6.64+0x8], R11 ;  /* 0x0000080b0600c986 */ /* 0x000fe2000c101124 */
[C---:B------:R-:W-:Y:S01]  /*3800*/  ISETP.LT.OR P4, PT, R72.reuse, 0x1, !P3 ;  /* 0x000000014800780c */ /* 0x040fe20005f81670 */
[-C--:B------:R-:W-:Y:S02]  /*3810*/  @!P2 IMAD R31, R31, R58.reuse, RZ ;  /* 0x0000003a1f1fa224 */ /* 0x080fe400078e02ff */
[----:B------:R-:W-:Y:S01]  /*3820*/  @!P5 STG.E.U8 desc[UR36][R6.64+0x9], R29 ;  /* 0x0000091d0600d986 */ /* 0x000fe2000c101124 */
[----:B------:R-:W-:Y:S01]  /*3830*/  ISETP.LT.OR P5, PT, R72, 0x1, !P0 ;  /* 0x000000014800780c */ /* 0x000fe200047a1670 */
[----:B0-----:R-:W-:Y:S01]  /*3840*/  @!P1 IMAD R3, R30, R58, RZ ;  /* 0x0000003a1e039224 */ /* 0x001fe200078e02ff */
[----:B------:R-:W-:Y:S01]  /*3850*/  ISETP.LT.OR P0, PT, R72, 0x9, !P0 ;  /* 0x000000094800780c */ /* 0x000fe20004701670 */
[----:B------:R-:W-:Y:S01]  /*3860*/  @!P2 STG.E.U8 desc[UR36][R4.64+0x9], R31 ;  /* 0x0000091f0400a986 */ /* 0x000fe2000c101124 */
[----:B------:R-:W-:-:S03]  /*3870*/  ISETP.GE.AND P2, PT, R73, 0x19, PT ;  /* 0x000000194900780c */ /* 0x000fc60003f46270 */
[----:B------:R0:W-:Y:S01]  /*3880*/  @!P1 STG.E.U8 desc[UR36][R4.64+0x8], R3 ;  /* 0x0000080304009986 */ /* 0x0001e2000c101124 */
[----:B------:R-:W-:Y:S01]  /*3890*/  ISETP.LT.OR P1, PT, R72, 0x9, !P3 ;  /* 0x000000094800780c */ /* 0x000fe20005f21670 */
[----:B-1----:R-:W-:Y:S01]  /*38a0*/  @!P4 IMAD R9, R32, R58, RZ ;  /* 0x0000003a2009c224 */ /* 0x002fe200078e02ff */
[----:B------:R-:W-:-:S03]  /*38b0*/  ISETP.GE.AND P3, PT, R73, 0x1a, PT ;  /* 0x0000001a4900780c */ /* 0x000fc60003f66270 */
[-C--:B------:R-:W-:Y:S01]  /*38c0*/  @!P5 IMAD R33, R33, R58.reuse, RZ ;  /* 0x0000003a2121d224 */ /* 0x080fe200078e02ff */
[----:B------:R-:W-:Y:S01]  /*38d0*/  @!P4 STG.E.U8 desc[UR36][R6.64+0x10], R9 ;  /* 0x000010090600c986 */ /* 0x000fe2000c101124 */
[C---:B------:R-:W-:Y:S01]  /*38e0*/  ISETP.LT.OR P4, PT, R72.reuse, 0x1, !P3 ;  /* 0x000000014800780c */ /* 0x040fe20005f81670 */
[-C--:B------:R-:W-:Y:S01]  /*38f0*/  @!P0 IMAD R35, R35, R58.reuse, RZ ;  /* 0x0000003a23238224 */ /* 0x080fe200078e02ff */
[C---:B------:R-:W-:Y:S01]  /*3900*/  ISETP.LT.OR P3, PT, R72.reuse, 0x9, !P3 ;  /* 0x000000094800780c */ /* 0x040fe20005f61670 */
[----:B------:R-:W-:Y:S01]  /*3910*/  @!P5 STG.E.U8 desc[UR36][R6.64+0x11], R33 ;  /* 0x000011210600d986 */ /* 0x000fe2000c101124 */
[----:B------:R-:W-:Y:S02]  /*3920*/  ISETP.LT.OR P5, PT, R72, 0x1, !P2 ;  /* 0x000000014800780c */ /* 0x000fe400057a1670 */
[----:B0-----:R-:W-:Y:S01]  /*3930*/  @!P1 IMAD R3, R34, R58, RZ ;  /* 0x0000003a22039224 */ /* 0x001fe200078e02ff */
[----:B------:R-:W-:Y:S01]  /*3940*/  @!P0 STG.E.U8 desc[UR36][R4.64+0x11], R35 ;  /* 0x0000112304008986 */ /* 0x000fe2000c101124 */
[----:B------:R-:W-:-:S02]  /*3950*/  ISETP.LT.OR P2, PT, R72, 0x9, !P2 ;  /* 0x000000094800780c */ /* 0x000fc40005741670 */
[C---:B------:R-:W-:Y:S01]  /*3960*/  ISETP.GE.AND P0, PT, R73.reuse, 0x21, PT ;  /* 0x000000214900780c */ /* 0x040fe20003f06270 */
[----:B------:R0:W-:Y:S01]  /*3970*/  @!P1 STG.E.U8 desc[UR36][R4.64+0x10], R3 ;  /* 0x0000100304009986 */ /* 0x0001e2000c101124 */
[----:B------:R-:W-:Y:S01]  /*3980*/  ISETP.GE.AND P1, PT, R73, 0x22, PT ;  /* 0x000000224900780c */ /* 0x000fe20003f26270 */
[-C--:B------:R-:W-:Y:S02]  /*3990*/  @!P4 IMAD R37, R37, R58.reuse, RZ ;  /* 0x0000003a2525c224 */ /* 0x080fe400078e02ff */
[-C--:B------:R-:W-:Y:S02]  /*39a0*/  @!P3 IMAD R39, R39, R58.reuse, RZ ;  /* 0x0000003a2727b224 */ /* 0x080fe400078e02ff */
[-C--:B------:R-:W-:Y:S01]  /*39b0*/  @!P5 IMAD R11, R36, R58.reuse, RZ ;  /* 0x0000003a240bd224 */ /* 0x080fe200078e02ff */
[----:B------:R-:W-:Y:S01]  /*39c0*/  @!P4 STG.E.U8 desc[UR36][R6.64+0x19], R37 ;  /* 0x000019250600c986 */ /* 0x000fe2000c101124 */
[C---:B------:R-:W-:Y:S02]  /*39d0*/  ISETP.LT.OR P4, PT, R72.reuse, 0x1, !P0 ;  /* 0x000000014800780c */ /* 0x040fe40004781670 */
[C---:B------:R-:W-:Y:S01]  /*39e0*/  ISETP.LT.OR P0, PT, R72.reuse, 0x9, !P0 ;  /* 0x000000094800780c */ /* 0x040fe20004701670 */
[----:B------:R-:W-:Y:S01]  /*39f0*/  @!P5 STG.E.U8 desc[UR36][R6.64+0x18], R11 ;  /* 0x0000180b0600d986 */ /* 0x000fe2000c101124 */
[----:B------:R-:W-:Y:S01]  /*3a00*/  ISETP.LT.OR P5, PT, R72, 0x1, !P1 ;  /* 0x000000014800780c */ /* 0x000fe20004fa1670 */
[----:B0-----:R-:W-:Y:S01]  /*3a10*/  @!P2 IMAD R3, R38, R58, RZ ;  /* 0x0000003a2603a224 */ /* 0x001fe200078e02ff */
[----:B------:R-:W-:Y:S01]  /*3a20*/  ISETP.LT.OR P1, PT, R72, 0x9, !P1 ;  /* 0x000000094800780c */ /* 0x000fe20004f21670 */
[----:B------:R-:W-:Y:S01]  /*3a30*/  @!P3 STG.E.U8 desc[UR36][R4.64+0x19], R39 ;  /* 0x000019270400b986 */ /* 0x000fe2000c101124 */
[----:B------:R-:W-:-:S03]  /*3a40*/  ISETP.GE.AND P3, PT, R73, 0x29, PT ;  /* 0x000000294900780c */ /* 0x000fc60003f66270 */
[----:B------:R0:W-:Y:S01]  /*3a50*/  @!P2 STG.E.U8 desc[UR36][R4.64+0x18], R3 ;  /* 0x000018030400a986 */ /* 0x0001e2000c101124 */
[----:B------:R-:W-:Y:S01]  /*3a60*/  ISETP.GE.AND P2, PT, R73, 0x2a, PT ;  /* 0x0000002a4900780c */ /* 0x000fe20003f46270 */
[----:B------:R-:W-:-:S04]  /*3a70*/  @!P4 IMAD R9, R40, R58, RZ ;  /* 0x0000003a2809c224 */ /* 0x000fc800078e02ff */
[-C--:B------:R-:W-:Y:S01]  /*3a80*/  @!P5 IMAD R41, R41, R58.reuse, RZ ;  /* 0x0000003a2929d224 */ /* 0x080fe200078e02ff */
[----:B------:R-:W-:Y:S01]  /*3a90*/  @!P4 STG.E.U8 desc[UR36][R6.64+0x20], R9 ;  /* 0x000020090600c986 */ /* 0x000fe2000c101124 */
[C---:B------:R-:W-:Y:S01]  /*3aa0*/  ISETP.LT.OR P4, PT, R72.reuse, 0x1, !P3 ;  /* 0x000000014800780c */ /* 0x040fe20005f81670 */
[-C--:B------:R-:W-:Y:S01]  /*3ab0*/  @!P1 IMAD R43, R43, R58.reuse, RZ ;  /* 0x0000003a2b2b9224 */ /* 0x080fe200078e02ff */
        /* <DEDUP_REMOVED lines=25> */
[----:B------:R1:W-:Y:S01]  /*3c50*/  @!P4 STG.E.U8 desc[UR36][R6.64+0x30], R9 ;  /* 0x000030090600c986 */ /* 0x0003e2000c101124 */
[C---:B------:R-:W-:Y:S01]  /*3c60*/  ISETP.LT.OR P4, PT, R72.reuse, 0x1, !P2 ;  /* 0x000000014800780c */ /* 0x040fe20005781670 */
[-C--:B------:R-:W-:Y:S01]  /*3c70*/  @!P0 IMAD R51, R51, R58.reuse, RZ ;  /* 0x0000003a33338224 */ /* 0x080fe200078e02ff */
[C---:B------:R-:W-:Y:S01]  /*3c80*/  ISETP.LT.OR P2, PT, R72.reuse, 0x9, !P2 ;  /* 0x000000094800780c */ /* 0x040fe20005741670 */
[----:B------:R2:W-:Y:S01]  /*3c90*/  @!P5 STG.E.U8 desc[UR36][R6.64+0x31], R49 ;  /* 0x000031310600d986 */ /* 0x0005e2000c101124 */
[----:B------:R-:W-:Y:S01]  /*3ca0*/  ISETP.LT.OR P5, PT, R72, 0x1, !P3 ;  /* 0x000000014800780c */ /* 0x000fe20005fa1670 */
[-C--:B0-----:R-:W-:Y:S01]  /*3cb0*/  @!P1 IMAD R3, R50, R58.reuse, RZ ;  /* 0x0000003a32039224 */ /* 0x081fe200078e02ff */
[----:B------:R-:W-:Y:S01]  /*3cc0*/  ISETP.LT.OR P3, PT, R72, 0x9, !P3 ;  /* 0x000000094800780c */ /* 0x000fe20005f61670 */
[----:B------:R2:W-:Y:S04]  /*3cd0*/  @!P0 STG.E.U8 desc[UR36][R4.64+0x31], R51 ;  /* 0x0000313304008986 */ /* 0x0005e8000c101124 */
[----:B------:R2:W-:Y:S02]  /*3ce0*/  @!P1 STG.E.U8 desc[UR36][R4.64+0x30], R3 ;  /* 0x0000300304009986 */ /* 0x0005e4000c101124 */
[----:B------:R-:W-:-:S02]  /*3cf0*/  @!P4 IMAD R11, R52, R58, RZ ;  /* 0x0000003a340bc224 */ /* 0x000fc400078e02ff */
[-C--:B-1----:R-:W-:Y:S02]  /*3d00*/  @!P2 IMAD R9, R54, R58.reuse, RZ ;  /* 0x0000003a3609a224 */ /* 0x082fe400078e02ff */
[-C--:B------:R-:W-:Y:S01]  /*3d10*/  @!P5 IMAD R53, R53, R58.reuse, RZ ;  /* 0x0000003a3535d224 */ /* 0x080fe200078e02ff */
[----:B------:R2:W-:Y:S01]  /*3d20*/  @!P4 STG.E.U8 desc[UR36][R6.64+0x38], R11 ;  /* 0x0000380b0600c986 */ /* 0x0005e2000c101124 */
[----:B------:R-:W-:-:S03]  /*3d30*/  @!P3 IMAD R55, R55, R58, RZ ;  /* 0x0000003a3737b224 */ /* 0x000fc600078e02ff */
[----:B------:R2:W-:Y:S04]  /*3d40*/  @!P5 STG.E.U8 desc[UR36][R6.64+0x39], R53 ;  /* 0x000039350600d986 */ /* 0x0005e8000c101124 */
[----:B------:R2:W-:Y:S04]  /*3d50*/  @!P2 STG.E.U8 desc[UR36][R4.64+0x38], R9 ;  /* 0x000038090400a986 */ /* 0x0005e8000c101124 */
[----:B------:R2:W-:Y:S02]  /*3d60*/  @!P3 STG.E.U8 desc[UR36][R4.64+0x39], R55 ;  /* 0x000039370400b986 */ /* 0x0005e4000c101124 */
.L_x_102:
[----:B------:R-:W-:Y:S05]  /*3d70*/  BSYNC B0 ;  /* 0x0000000000007941 */ /* 0x000fea0003800000 */
.L_x_36:
[----:B0-2---:R-:W2:Y:S01]  /*3d80*/  LDL.64 R2, [R1] ;  /* 0x0000000001027983 */ /* 0x005ea20000100a00 */
[----:B------:R-:W-:Y:S01]  /*3d90*/  ULDC.64 UR4, c[0x0][0x650] ;  /* 0x0001940000047ab9 */ /* 0x000fe20000000a00 */
[----:B------:R0:W-:Y:S01]  /*3da0*/  SYNCS.ARRIVE.TRANS64.A1T0 RZ, [R66+UR47], RZ ;  /* 0x000000ff42ff79a7 */ /* 0x0001e2000810002f */
[----:B------:R-:W-:Y:S01]  /*3db0*/  PRMT R0, RZ, 0x7610, R0 ;  /* 0x00007610ff007816 */ /* 0x000fe20000000000 */
[----:B------:R-:W-:Y:S02]  /*3dc0*/  IMAD.MOV.U32 R19, RZ, RZ, -0x1 ;  /* 0xffffffffff137424 */ /* 0x000fe400078e00ff */
[----:B------:R-:W-:Y:S01]  /*3dd0*/  IMAD.MOV.U32 R22, RZ, RZ, -0x1 ;  /* 0xffffffffff167424 */ /* 0x000fe200078e00ff */
[----:B--2---:R-:W-:-:S04]  /*3de0*/  LEA R18, P0, R2, R18, 0x1 ;  /* 0x0000001202127211 */ /* 0x004fc800078008ff */
[----:B------:R-:W-:Y:S01]  /*3df0*/  LEA.HI.X R17, R2, R17, R23, 0x1, P0 ;  /* 0x0000001102117211 */ /* 0x000fe200000f0c17 */
[----:B------:R-:W-:Y:S01]  /*3e00*/  IMAD.MOV.U32 R2, RZ, RZ, -0x1 ;  /* 0xffffffffff027424 */ /* 0x000fe200078e00ff */
[----:B------:R-:W-:-:S04]  /*3e10*/  ISETP.GE.U32.AND P0, PT, R18, UR4, PT ;  /* 0x0000000412007c0c */ /* 0x000fc8000bf06070 */
[----:B------:R-:W-:-:S13]  /*3e20*/  ISETP.GE.U32.AND.EX P0, PT, R17, UR5, PT, P0 ;  /* 0x0000000511007c0c */ /* 0x000fda000bf06100 */
[----:B0-----:R-:W-:Y:S05]  /*3e30*/  @P0 BRA `(.L_x_103) ;  /* 0x0000000400700947 */ /* 0x001fea0003800000 */
[----:B------:R-:W0:Y:S01]  /*3e40*/  S2R R10, SR_CTAID.X ;  /* 0x00000000000a7919 */ /* 0x000e220000002500 */
[----:B------:R-:W2:Y:S01]  /*3e50*/  LDC.64 R8, c[0x0][0x628] ;  /* 0x00018a00ff087b82 */ /* 0x000ea20000000a00 */
[----:B------:R-:W-:Y:S01]  /*3e60*/  ULDC UR4, c[0x0][0x150] ;  /* 0x0000540000047ab9 */ /* 0x000fe20000000800 */
[----:B-1-3--:R-:W-:Y:S01]  /*3e70*/  IMAD.MOV.U32 R6, RZ, RZ, R18 ;  /* 0x000000ffff067224 */ /* 0x00afe200078e0012 */
[----:B------:R-:W1:Y:S01]  /*3e80*/  S2R R20, SR_CTAID.Y ;  /* 0x0000000000147919 */ /* 0x000e620000002600 */
[----:B------:R-:W-:-:S04]  /*3e90*/  IMAD.MOV.U32 R7, RZ, RZ, R17 ;  /* 0x000000ffff077224 */ /* 0x000fc800078e0011 */
[----:B------:R-:W3:Y:S08]  /*3ea0*/  LDC R15, c[0x0][0x144] ;  /* 0x00005100ff0f7b82 */ /* 0x000ef00000000800 */
[----:B------:R-:W1:Y:S08]  /*3eb0*/  LDC R0, c[0x0][0x630] ;  /* 0x00018c00ff007b82 */ /* 0x000e700000000800 */
[----:B------:R-:W1:Y:S01]  /*3ec0*/  LDC.64 R12, c[0x0][0x620] ;  /* 0x00018800ff0c7b82 */ /* 0x000e620000000a00 */
[----:B--2---:R-:W-:-:S04]  /*3ed0*/  ISETP.NE.U32.AND P0, PT, R8, RZ, PT ;  /* 0x000000ff0800720c */ /* 0x004fc80003f05070 */
[----:B------:R-:W-:Y:S02]  /*3ee0*/  ISETP.NE.AND.EX P0, PT, R9, RZ, PT, P0 ;  /* 0x000000ff0900720c */ /* 0x000fe40003f05300 */
[----:B0-----:R-:W-:-:S05]  /*3ef0*/  I2FP.F32.U32 R2, R10 ;  /* 0x0000000a00027245 */ /* 0x001fca0000201000 */
[----:B------:R-:W-:-:S04]  /*3f00*/  FMUL R2, R2, UR4 ;  /* 0x0000000402027c20 */ /* 0x000fc80008400000 */
[----:B------:R0:W2:Y:S02]  /*3f10*/  F2I.U32.TRUNC.NTZ R14, R2 ;  /* 0x00000002000e7305 */ /* 0x0000a4000020f000 */
[----:B---3--:R-:W-:Y:S05]  /*3f20*/  @!P0 BRA `(.L_x_104) ;  /* 0x0000000000288947 */ /* 0x008fea0003800000 */
[----:B------:R-:W3:Y:S02]  /*3f30*/  LDC R3, c[0x0][0x634] ;  /* 0x00018d00ff037b82 */ /* 0x000ee40000000800 */
[----:B---3--:R-:W-:-:S05]  /*3f40*/  IADD3 R7, P0, R18, R3, RZ ;  /* 0x0000000312077210 */ /* 0x008fca0007f1e0ff */
[----:B------:R-:W-:-:S04]  /*3f50*/  IMAD.X R11, RZ, RZ, R17, P0 ;  /* 0x000000ffff0b7224 */ /* 0x000fc800000e0611 */
[----:B0-----:R-:W-:-:S04]  /*3f60*/  IMAD.WIDE.U32 R2, R11, R8, RZ ;  /* 0x000000080b027225 */ /* 0x001fc800078e00ff */
[----:B----4-:R-:W-:-:S04]  /*3f70*/  IMAD.WIDE.U32 R4, P0, R7, R9, R2 ;  /* 0x0000000907047225 */ /* 0x010fc80007800002 */
[----:B------:R-:W-:-:S04]  /*3f80*/  IMAD.WIDE.U32 R2, R7, R8, RZ ;  /* 0x0000000807027225 */ /* 0x000fc800078e00ff */
[----:B------:R-:W-:Y:S01]  /*3f90*/  IMAD.X R7, RZ, RZ, RZ, P0 ;  /* 0x000000ffff077224 */ /* 0x000fe200000e06ff */
[----:B------:R-:W-:Y:S01]  /*3fa0*/  IADD3 RZ, P0, R3, R4, RZ ;  /* 0x0000000403ff7210 */ /* 0x000fe20007f1e0ff */
[----:B------:R-:W-:-:S04]  /*3fb0*/  IMAD.MOV.U32 R6, RZ, RZ, R5 ;  /* 0x000000ffff067224 */ /* 0x000fc800078e0005 */
[----:B------:R-:W-:-:S08]  /*3fc0*/  IMAD.WIDE.U32.X R6, R11, R9, R6, P0 ;  /* 0x000000090b067225 */ /* 0x000fd000000e0406 */
.L_x_104:
[----:B----4-:R-:W3:Y:S01]  /*3fd0*/  LDC.64 R26, c[0x0][0x640] ;  /* 0x00019000ff1a7b82 */ /* 0x010ee20000000a00 */
[-C--:B-1----:R-:W-:Y:S01]  /*3fe0*/  SHF.R.U64 R11, R6, R0.reuse, R7 ;  /* 0x00000000060b7219 */ /* 0x082fe20000001207 */
[----:B------:R-:W-:Y:S01]  /*3ff0*/  IMAD.MOV.U32 R19, RZ, RZ, R17 ;  /* 0x000000ffff137224 */ /* 0x000fe200078e0011 */
[----:B------:R-:W-:Y:S01]  /*4000*/  SHF.R.U32.HI R0, RZ, R0, R7 ;  /* 0x00000000ff007219 */ /* 0x000fe20000011607 */
[----:B--2---:R-:W-:Y:S01]  /*4010*/  IMAD.MOV R14, RZ, RZ, -R14 ;  /* 0x000000ffff0e7224 */ /* 0x004fe200078e0a0e */
[----:B------:R-:W-:Y:S01]  /*4020*/  IADD3 R5, P0, RZ, -R11, RZ ;  /* 0x8000000bff057210 */ /* 0x000fe20007f1e0ff */
[----:B------:R-:W-:Y:S01]  /*4030*/  ULDC UR4, c[0x0][0x154] ;  /* 0x0000550000047ab9 */ /* 0x000fe20000000800 */
[----:B------:R-:W-:Y:S01]  /*4040*/  IMAD.MOV.U32 R7, RZ, RZ, 0x1 ;  /* 0x00000001ff077424 */ /* 0x000fe200078e00ff */
[----:B------:R-:W1:Y:S01]  /*4050*/  LDC R4, c[0x0][0x618] ;  /* 0x00018600ff047b82 */ /* 0x000e620000000800 */
[----:B------:R-:W-:Y:S02]  /*4060*/  IMAD R22, R15, R14, R10 ;  /* 0x0000000e0f167224 */ /* 0x000fe400078e020a */
[----:B------:R-:W-:-:S04]  /*4070*/  IMAD.X R3, RZ, RZ, ~R0, P0 ;  /* 0x000000ffff037224 */ /* 0x000fc800000e0e00 */
[-C--:B------:R-:W-:Y:S01]  /*4080*/  IMAD R0, R3, R12.reuse, RZ ;  /* 0x0000000c03007224 */ /* 0x080fe200078e02ff */
[----:B------:R-:W2:Y:S01]  /*4090*/  LDC R6, c[0x0][0x608] ;  /* 0x00018200ff067b82 */ /* 0x000ea20000000800 */
[----:B0-----:R-:W-:-:S04]  /*40a0*/  IMAD.WIDE.U32 R2, R5, R12, R18 ;  /* 0x0000000c05027225 */ /* 0x001fc800078e0012 */
[----:B------:R-:W-:Y:S01]  /*40b0*/  IMAD R5, R5, R13, R0 ;  /* 0x0000000d05057224 */ /* 0x000fe200078e0200 */
[----:B------:R-:W-:Y:S02]  /*40c0*/  I2FP.F32.U32 R0, R20 ;  /* 0x0000001400007245 */ /* 0x000fe40000201000 */
[----:B------:R-:W0:Y:S01]  /*40d0*/  LDC R24, c[0x0][0x658] ;  /* 0x00019600ff187b82 */ /* 0x000e220000000800 */
[----:B------:R-:W-:Y:S01]  /*40e0*/  IMAD.IADD R3, R3, 0x1, R5 ;  /* 0x0000000103037824 */ /* 0x000fe200078e0205 */
[----:B---3--:R-:W-:Y:S01]  /*40f0*/  ISETP.NE.U32.AND P0, PT, R26, RZ, PT ;  /* 0x000000ff1a00720c */ /* 0x008fe20003f05070 */
[----:B------:R-:W-:Y:S01]  /*4100*/  FMUL R0, R0, UR4 ;  /* 0x0000000400007c20 */ /* 0x000fe20008400000 */
[----:B------:R-:W-:Y:S02]  /*4110*/  IMAD.MOV.U32 R5, RZ, RZ, -0x1 ;  /* 0xffffffffff057424 */ /* 0x000fe400078e00ff */
[----:B------:R-:W-:Y:S01]  /*4120*/  ISETP.NE.AND.EX P0, PT, R27, RZ, PT, P0 ;  /* 0x000000ff1b00720c */ /* 0x000fe20003f05300 */
[----:B------:R3:W4:Y:S01]  /*4130*/  F2I.U32.TRUNC.NTZ R12, R0 ;  /* 0x00000000000c7305 */ /* 0x000722000020f000 */
[----:B------:R-:W3:Y:S01]  /*4140*/  LDC R15, c[0x0][0x148] ;  /* 0x00005200ff0f7b82 */ /* 0x000ee20000000800 */
[----:B-1----:R-:W-:-:S02]  /*4150*/  SHF.R.U64 R10, R2, R4, R3 ;  /* 0x00000004020a7219 */ /* 0x002fc40000001203 */
[----:B------:R-:W-:-:S05]  /*4160*/  SHF.R.U32.HI R3, RZ, R4, R3 ;  /* 0x00000004ff037219 */ /* 0x000fca0000011603 */
[----:B------:R-:W1:Y:S01]  /*4170*/  LDC R14, c[0x0][0x600] ;  /* 0x00018000ff0e7b82 */ /* 0x000e620000000800 */
[-CC-:B--2---:R-:W-:Y:S02]  /*4180*/  SHF.R.U64 R8, R10, R6.reuse, R3.reuse ;  /* 0x000000060a087219 */ /* 0x184fe40000001203 */
[----:B------:R-:W-:-:S05]  /*4190*/  SHF.R.U32.HI R3, RZ, R6, R3 ;  /* 0x00000006ff037219 */ /* 0x000fca0000011603 */
[----:B------:R-:W2:Y:S01]  /*41a0*/  LDC R21, c[0x0][0x648] ;  /* 0x00019200ff157b82 */ /* 0x000ea20000000800 */
[-CC-:B0-----:R-:W-:Y:S02]  /*41b0*/  SHF.R.U64 R13, R8, R24.reuse, R3.reuse ;  /* 0x00000018080d7219 */ /* 0x181fe40000001203 */
[-C--:B------:R-:W-:Y:S02]  /*41c0*/  SHF.L.U32 R5, R5, R24.reuse, RZ ;  /* 0x0000001805057219 */ /* 0x080fe400000006ff */
[-C--:B------:R-:W-:Y:S01]  /*41d0*/  SHF.R.U32.HI R3, RZ, R24.reuse, R3 ;  /* 0x00000018ff037219 */ /* 0x080fe20000011603 */
[----:B------:R-:W-:Y:S01]  /*41e0*/  IMAD.MOV.U32 R2, RZ, RZ, R13 ;  /* 0x000000ffff027224 */ /* 0x000fe200078e000d */
[----:B------:R-:W-:Y:S01]  /*41f0*/  SHF.L.U32 R24, R7, R24, RZ ;  /* 0x0000001807187219 */ /* 0x000fe200000006ff */
[----:B------:R-:W0:Y:S01]  /*4200*/  LDC R25, c[0x0][0x638] ;  /* 0x00018e00ff197b82 */ /* 0x000e220000000800 */
[----:B------:R-:W-:-:S07]  /*4210*/  LOP3.LUT R19, RZ, R5, RZ, 0x33, !PT ;  /* 0x00000005ff137212 */ /* 0x000fce00078e33ff */
[----:B------:R-:W0:Y:S01]  /*4220*/  LDC R28, c[0x0][0x610] ;  /* 0x00018400ff1c7b82 */ /* 0x000e220000000800 */
[----:B----4-:R-:W-:Y:S05]  /*4230*/  @!P0 BRA `(.L_x_105) ;  /* 0x0000000000288947 */ /* 0x010fea0003800000 */
[----:B---3--:R-:W3:Y:S02]  /*4240*/  LDC R0, c[0x0][0x64c] ;  /* 0x00019300ff007b82 */ /* 0x008ee40000000800 */
[----:B---3--:R-:W-:-:S05]  /*4250*/  IADD3 R7, P0, R13, R0, RZ ;  /* 0x000000000d077210 */ /* 0x008fca0007f1e0ff */
        /* <DEDUP_REMOVED lines=8> */
.L_x_105:
[----:B------:R-:W4:Y:S01]  /*42e0*/  LDC R4, c[0x0][0x65c] ;  /* 0x00019700ff047b82 */ /* 0x000f220000000800 */
[----:B--23--:R-:W-:Y:S01]  /*42f0*/  SHF.R.U64 R0, R2, R21, R3 ;  /* 0x0000001502007219 */ /* 0x00cfe20000001203 */
[----:B-1----:R-:W-:Y:S01]  /*4300*/  VIADD R3, R14, 0xffffffff ;  /* 0xffffffff0e037836 */ /* 0x002fe20000000000 */
[----:B------:R-:W-:Y:S01]  /*4310*/  LOP3.LUT R19, R8, R19, RZ, 0xc0, !PT ;  /* 0x0000001308137212 */ /* 0x000fe200078ec0ff */
[----:B------:R-:W-:Y:S02]  /*4320*/  IMAD.MOV R12, RZ, RZ, -R12 ;  /* 0x000000ffff0c7224 */ /* 0x000fe400078e0a0c */
[----:B------:R-:W-:Y:S01]  /*4330*/  IMAD.MOV R2, RZ, RZ, -R0 ;  /* 0x000000ffff027224 */ /* 0x000fe200078e0a00 */
[----:B------:R-:W-:Y:S01]  /*4340*/  LOP3.LUT R3, R10, R3, RZ, 0xc0, !PT ;  /* 0x000000030a037212 */ /* 0x000fe200078ec0ff */
[----:B------:R-:W-:Y:S02]  /*4350*/  IMAD R19, R24, R0, R19 ;  /* 0x0000000018137224 */ /* 0x000fe400078e0213 */
[----:B0-----:R-:W-:-:S04]  /*4360*/  IMAD R0, R2, R25, R13 ;  /* 0x0000001902007224 */ /* 0x001fc800078e020d */
[----:B------:R-:W-:Y:S01]  /*4370*/  IMAD R2, R0, R14, R3 ;  /* 0x0000000e00027224 */ /* 0x000fe200078e0203 */
[----:B----4-:R-:W-:Y:S01]  /*4380*/  ISETP.NE.AND P0, PT, R4, 0x1, PT ;  /* 0x000000010400780c */ /* 0x010fe20003f05270 */
[----:B------:R-:W-:-:S05]  /*4390*/  IMAD.MOV.U32 R4, RZ, RZ, 0x1 ;  /* 0x00000001ff047424 */ /* 0x000fca00078e00ff */
[----:B------:R-:W-:-:S07]  /*43a0*/  PRMT R0, R4, 0x7610, R0 ;  /* 0x0000761004007816 */ /* 0x000fce0000000000 */
[----:B------:R-:W-:-:S04]  /*43b0*/  @P0 IMAD R22, R15, R12, R20 ;  /* 0x0000000c0f160224 */ /* 0x000fc800078e0214 */
[----:B------:R-:W-:-:S05]  /*43c0*/  IMAD R19, R19, R28, R22 ;  /* 0x0000001c13137224 */ /* 0x000fca00078e0216 */
[----:B------:R-:W-:Y:S02]  /*43d0*/  SEL R22, R2, R19, !P0 ;  /* 0x0000001302167207 */ /* 0x000fe40004000000 */
[----:B------:R-:W-:Y:S01]  /*43e0*/  SEL R19, R19, R2, !P0 ;  /* 0x0000000213137207 */ /* 0x000fe20004000000 */
[----:B------:R-:W-:-:S07]  /*43f0*/  IMAD.MOV.U32 R2, RZ, RZ, R11 ;  /* 0x000000ffff027224 */ /* 0x000fce00078e000b */
.L_x_103:
[----:B------:R-:W-:Y:S02]  /*4400*/  LOP3.LUT P0, RZ, R0, 0xff, RZ, 0xc0, !PT ;  /* 0x000000ff00ff7812 */ /* 0x000fe4000780c0ff */
[----:B------:R-:W-:-:S11]  /*4410*/  LOP3.LUT R69, R69, 0x1, RZ, 0x3c, !PT ;  /* 0x0000000145457812 */ /* 0x000fd600078e3cff */
[----:B------:R-:W-:Y:S05]  /*4420*/  @P0 BRA `(.L_x_106) ;  /* 0xffffffd000bc0947 */ /* 0x000fea000383ffff */
[----:B------:R-:W-:Y:S05]  /*4430*/  EXIT ;  /* 0x000000000000794d */ /* 0x000fea0003800000 */
.L_x_17:
[----:B------:R-:W-:-:S08]  /*4440*/  ISETP.NE.AND P0, PT, R5, RZ, PT ;  /* 0x000000ff0500720c */ /* 0x000fd00003f05270 */
[----:B0-----:R-:W0:-:S00]  /*4450*/  USETMAXREG.DEALLOC.CTAPOOL 0x28 ;  /* 0x00000028000079c8 */ /* 0x001e0000080e0500 */
[----:B------:R-:W-:Y:S05]  /*4460*/  @P0 EXIT ;  /* 0x000000000000094d */ /* 0x000fea0003800000 */
[----:B0-----:R-:W-:Y:S01]  /*4470*/  LOP3.LUT P0, RZ, R8, 0xff, RZ, 0xc0, !PT ;  /* 0x000000ff08ff7812 */ /* 0x001fe2000780c0ff */
[----:B------:R-:W-:Y:S02]  /*4480*/  IMAD.MOV.U32 R0, RZ, RZ, 0x1 ;  /* 0x00000001ff007424 */ /* 0x000fe400078e00ff */
[----:B------:R-:W-:-:S10]  /*4490*/  IMAD.MOV.U32 R8, RZ, RZ, RZ ;  /* 0x000000ffff087224 */ /* 0x000fd400078e00ff */
[----:B------:R-:W-:Y:S05]  /*44a0*/  @!P0 BRA `(.L_x_107) ;  /* 0x0000000c00408947 */ /* 0x000fea0003800000 */
[----:B------:R-:W0:Y:S01]  /*44b0*/  S2R R10, SR_CgaCtaId ;  /* 0x00000000000a7919 */ /* 0x000e220000008800 */
[----:B------:R-:W-:Y:S01]  /*44c0*/  LOP3.LUT P0, RZ, R4, 0x1f, RZ, 0xc0, !PT ;  /* 0x0000001f04ff7812 */ /* 0x000fe2000780c0ff */
[----:B------:R-:W-:Y:S01]  /*44d0*/  ULDC UR5, c[0x0][0x658] ;  /* 0x0001960000057ab9 */ /* 0x000fe20000000800 */
[C---:B------:R-:W-:Y:S01]  /*44e0*/  ISETP.NE.AND P2, PT, R3.reuse, RZ, PT ;  /* 0x000000ff0300720c */ /* 0x040fe20003f45270 */
[----:B------:R-:W-:Y:S01]  /*44f0*/  UMOV UR6, 0xffffffff ;  /* 0xffffffff00067882 */ /* 0x000fe20000000000 */
[----:B------:R-:W-:Y:S01]  /*4500*/  ISETP.NE.OR P0, PT, R3, RZ, !P0 ;  /* 0x000000ff0300720c */ /* 0x000fe20004705670 */
[----:B------:R-:W-:Y:S01]  /*4510*/  BSSY B0, `(.L_x_107) ;  /* 0x00000c9000007945 */ /* 0x000fe20003800000 */
[----:B------:R-:W-:Y:S01]  /*4520*/  USHF.L.U32 UR6, UR6, UR5, URZ ;  /* 0x0000000506067299 */ /* 0x000fe2000800063f */
[----:B------:R-:W-:Y:S01]  /*4530*/  IMAD.MOV.U32 R9, RZ, RZ, 0x1 ;  /* 0x00000001ff097424 */ /* 0x000fe200078e00ff */
[----:B------:R-:W-:Y:S01]  /*4540*/  LOP3.LUT R6, R16, 0x2, RZ, 0xfc, !PT ;  /* 0x0000000210067812 */ /* 0x000fe200078efcff */
[----:B------:R-:W-:Y:S01]  /*4550*/  IMAD.MOV.U32 R0, RZ, RZ, 0x1 ;  /* 0x00000001ff007424 */ /* 0x000fe200078e00ff */
[----:B------:R-:W-:Y:S01]  /*4560*/  ULDC UR4, c[0x0][0x600] ;  /* 0x0001800000047ab9 */ /* 0x000fe20000000800 */
[----:B------:R-:W-:Y:S01]  /*4570*/  IMAD.MOV.U32 R8, RZ, RZ, RZ ;  /* 0x000000ffff087224 */ /* 0x000fe200078e00ff */
[----:B------:R-:W-:Y:S01]  /*4580*/  UMOV UR7, 0x1 ;  /* 0x0000000100077882 */ /* 0x000fe20000000000 */
[----:B------:R-:W-:-:S02]  /*4590*/  UIADD3 UR19, UR40, 0x1, URZ ;  /* 0x0000000128137890 */ /* 0x000fc4000fffe03f */
[----:B------:R-:W-:Y:S02]  /*45a0*/  UIADD3 UR15, UR4, -0x1, URZ ;  /* 0xffffffff040f7890 */ /* 0x000fe4000fffe03f */
[----:B------:R-:W-:Y:S02]  /*45b0*/  USHF.L.U32 UR17, UR7, UR5, URZ ;  /* 0x0000000507117299 */ /* 0x000fe4000800063f */
[----:B------:R-:W-:Y:S01]  /*45c0*/  ULOP3.LUT UR16, URZ, UR6, URZ, 0x33, !UPT ;  /* 0x000000063f107292 */ /* 0x000fe2000f8e333f */
[----:B------:R-:W-:Y:S01]  /*45d0*/  ULDC.64 UR20, c[0x0][0x198] ;  /* 0x0000660000147ab9 */ /* 0x000fe20000000a00 */
[C---:B0-----:R-:W-:Y:S02]  /*45e0*/  IMAD.SHL.U32 R3, R10.reuse, 0x800, RZ ;  /* 0x000008000a037824 */ /* 0x041fe400078e00ff */
[----:B------:R-:W-:-:S03]  /*45f0*/  IMAD.SHL.U32 R10, R10, 0x20, RZ ;  /* 0x000000200a0a7824 */ /* 0x000fc600078e00ff */
[----:B------:R-:W-:Y:S02]  /*4600*/  LOP3.LUT R3, R3, 0x800, RZ, 0xc0, !PT ;  /* 0x0000080003037812 */ /* 0x000fe400078ec0ff */
[----:B------:R-:W-:Y:S02]  /*4610*/  LOP3.LUT R10, R10, 0x20, RZ, 0xc0, !PT ;  /* 0x000000200a0a7812 */ /* 0x000fe400078ec0ff */
[----:B------:R-:W-:-:S07]  /*4620*/  LOP3.LUT R7, R3, 0x5180, RZ, 0xfc, !PT ;  /* 0x0000518003077812 */ /* 0x000fce00078efcff */
.L_x_119:
[----:B------:R-:W-:-:S03]  /*4630*/  UMOV UR4, 0xffffffff ;  /* 0xffffffff00047882 */ /* 0x000fc60000000000 */
[----:B------:R-:W-:Y:S05]  /*4640*/  BRA.DIV UR4, `(.L_x_108) ;  /* 0x0000001204107947 */ /* 0x000fea000b800000 */
[----:B------:R-:W-:-:S13]  /*4650*/  ELECT P6, URZ, PT ;  /* 0x00000000003f782f */ /* 0x000fda00038c0000 */
.L_x_133:
[----:B------:R-:W0:Y:S01]  /*4660*/  LDC R3, c[0x0][0x28c] ;  /* 0x0000a300ff037b82 */ /* 0x000e220000000800 */
[----:B------:R-:W-:Y:S01]  /*4670*/  BSSY B1, `(.L_x_109) ;  /* 0x0000039000017945 */ /* 0x000fe20003800000 */
[----:B0-----:R-:W-:-:S13]  /*4680*/  ISETP.LT.OR P6, PT, R3, 0x1, !P6 ;  /* 0x000000010300780c */ /* 0x001fda00077c1670 */
[----:B------:R-:W-:Y:S05]  /*4690*/  @P6 BRA `(.L_x_110) ;  /* 0x0000000000d86947 */ /* 0x000fea0003800000 */
[----:B------:R-:W-:Y:S02]  /*46a0*/  IMAD R22, R22, 0x40, R10 ;  /* 0x0000004016167824 */ /* 0x000fe400078e020a */
[----:B------:R-:W-:Y:S02]  /*46b0*/  IMAD.SHL.U32 R19, R19, 0x40, RZ ;  /* 0x0000004013137824 */ /* 0x000fe400078e00ff */
[----:B------:R-:W-:Y:S02]  /*46c0*/  IMAD.MOV.U32 R14, RZ, RZ, RZ ;  /* 0x000000ffff0e7224 */ /* 0x000fe400078e00ff */
[----:B------:R-:W-:Y:S02]  /*46d0*/  IMAD.U32 R15, RZ, RZ, UR19 ;  /* 0x00000013ff0f7e24 */ /* 0x000fe4000f8e00ff */
[----:B------:R-:W-:Y:S02]  /*46e0*/  IMAD.MOV.U32 R3, RZ, RZ, R0 ;  /* 0x000000ffff037224 */ /* 0x000fe400078e0000 */
[----:B------:R-:W-:-:S07]  /*46f0*/  IMAD.MOV.U32 R4, RZ, RZ, R8 ;  /* 0x000000ffff047224 */ /* 0x000fce00078e0008 */
.L_x_114:
[----:B------:R-:W0:Y:S01]  /*4700*/  S2R R12, SR_CgaCtaId ;  /* 0x00000000000c7919 */ /* 0x000e220000008800 */
[----:B------:R-:W-:Y:S01]  /*4710*/  MOV R5, 0x400 ;  /* 0x0000040000057802 */ /* 0x000fe20000000f00 */
[----:B------:R-:W1:Y:S03]  /*4720*/  @!P2 LDC R11, c[0x0][0x500] ;  /* 0x00014000ff0bab82 */ /* 0x000e660000000800 */
[----:B0-----:R-:W-:Y:S02]  /*4730*/  LEA R13, R12, R5, 0x18 ;  /* 0x000000050c0d7211 */ /* 0x001fe400078ec0ff */
[----:B------:R-:W-:-:S03]  /*4740*/  SHF.L.U32 R5, R3, 0x1f, RZ ;  /* 0x0000001f03057819 */ /* 0x000fc600000006ff */
[----:B------:R-:W-:-:S04]  /*4750*/  IMAD R12, R4, 0x8, R13 ;  /* 0x00000008040c7824 */ /* 0x000fc800078e020d */
[----:B------:R-:W0:Y:S02]  /*4760*/  SYNCS.PHASECHK.TRANS64.TRYWAIT P1, [R12+URZ+0x28], R5 ;  /* 0x000028050c0075a7 */ /* 0x000e24000802017f */
[----:B01----:R-:W-:Y:S05]  /*4770*/  @!P1 BRA `(.L_x_111) ;  /* 0x0000000c00e49947 */ /* 0x003fea0003800000 */
.L_x_134:
[----:B0-----:R-:W-:Y:S01]  /*4780*/  PRMT R5, R6, 0x9910, RZ ;  /* 0x0000991006057816 */ /* 0x001fe200000000ff */
[----:B------:R0:W-:Y:S03]  /*4790*/  @!P2 SYNCS.ARRIVE.TRANS64 RZ, [R12+URZ], R11 ;  /* 0x0000000b0cffa9a7 */ /* 0x0001e6000800003f */
[----:B------:R-:W-:-:S13]  /*47a0*/  ISETP.NE.AND P1, PT, R5, 0x2, PT ;  /* 0x000000020500780c */ /* 0x000fda0003f25270 */
[----:B0-----:R-:W-:Y:S05]  /*47b0*/  @P1 BRA `(.L_x_112) ;  /* 0x0000000000041947 */ /* 0x001fea0003800000 */
[----:B------:R-:W-:Y:S01]  /*47c0*/  BPT.TRAP 0x1 ;  /* 0x000000040000795c */ /* 0x000fe20000300000 */
.L_x_112:
[----:B------:R-:W-:Y:S05]  /*47d0*/  @P0 BRA `(.L_x_113) ;  /* 0x0000000000040947 */ /* 0x000fea0003800000 */
[----:B------:R-:W-:Y:S01]  /*47e0*/  BPT.TRAP 0x1 ;  /* 0x000000040000795c */ /* 0x000fe20000300000 */
.L_x_113:
[----:B------:R-:W-:Y:S01]  /*47f0*/  R2UR UR13, R13 ;  /* 0x000000000d0d72ca */ /* 0x000fe200000e0000 */
[----:B------:R-:W-:Y:S01]  /*4800*/  IMAD R13, R4, 0x1000, R13 ;  /* 0x00001000040d7824 */ /* 0x000fe200078e020d */
[----:B------:R-:W-:Y:S01]  /*4810*/  R2UR UR9, R12 ;  /* 0x000000000c0972ca */ /* 0x000fe200000e0000 */
[C---:B------:R-:W-:Y:S01]  /*4820*/  IMAD R5, R4.reuse, 0x1000, R7 ;  /* 0x0000100004057824 */ /* 0x040fe200078e0207 */
[----:B------:R-:W-:Y:S01]  /*4830*/  UIADD3 UR4, UP0, UR20, 0xf0, URZ ;  /* 0x000000f014047890 */ /* 0x000fe2000ff1e03f */
[----:B------:R-:W-:Y:S01]  /*4840*/  VIADD R15, R15, 0xffffffff ;  /* 0xffffffff0f0f7836 */ /* 0x000fe20000000000 */
[----:B------:R-:W-:Y:S01]  /*4850*/  R2UR UR5, R13 ;  /* 0x000000000d0572ca */ /* 0x000fe200000e0000 */
[----:B------:R-:W-:Y:S01]  /*4860*/  UIADD3 UR22, UP1, UR20, 0x1f0, URZ ;  /* 0x000001f014167890 */ /* 0x000fe2000ff3e03f */
[----:B------:R-:W-:Y:S01]  /*4870*/  R2UR UR8, R5 ;  /* 0x00000000050872ca */ /* 0x000fe200000e0000 */
[----:B------:R-:W-:Y:S01]  /*4880*/  VIADD R4, R4, 0x1 ;  /* 0x0000000104047836 */ /* 0x000fe20000000000 */
[----:B------:R-:W-:Y:S01]  /*4890*/  R2UR UR11, R19 ;  /* 0x00000000130b72ca */ /* 0x000fe200000e0000 */
[----:B------:R-:W-:Y:S01]  /*48a0*/  UIADD3.X UR23, URZ, UR21, URZ, UP1, !UPT ;  /* 0x000000153f177290 */ /* 0x000fe20008ffe43f */
[----:B------:R-:W-:Y:S01]  /*48b0*/  R2UR UR10, R14 ;  /* 0x000000000e0a72ca */ /* 0x000fe200000e0000 */
[----:B------:R-:W-:Y:S01]  /*48c0*/  UMOV UR6, 0x0 ;  /* 0x0000000000067882 */ /* 0x000fe20000000000 */
[----:B------:R-:W-:Y:S01]  /*48d0*/  R2UR UR12, R2 ;  /* 0x00000000020c72ca */ /* 0x000fe200000e0000 */
[----:B------:R-:W-:Y:S01]  /*48e0*/  UMOV UR7, 0x10000000 ;  /* 0x1000000000077882 */ /* 0x000fe20000000000 */
[----:B------:R-:W-:Y:S01]  /*48f0*/  R2UR UR18, R22 ;  /* 0x00000000161272ca */ /* 0x000fe200000e0000 */
[----:B------:R-:W-:Y:S01]  /*4900*/  UMOV UR24, 0x30000 ;  /* 0x0003000000187882 */ /* 0x000fe20000000000 */
[----:B------:R-:W-:Y:S01]  /*4910*/  ISETP.GT.AND P3, PT, R15, 0x1, PT ;  /* 0x000000010f00780c */ /* 0x000fe20003f64270 */
[----:B------:R-:W-:Y:S01]  /*4920*/  UIADD3 UR14, UR5, 0x180, URZ ;  /* 0x00000180050e7890 */ /* 0x000fe2000fffe03f */
[----:B------:R-:W-:Y:S01]  /*4930*/  ISETP.NE.AND P1, PT, R4, 0x5, PT ;  /* 0x000000050400780c */ /* 0x000fe20003f25270 */
[----:B------:R-:W-:Y:S01]  /*4940*/  UIADD3.X UR5, URZ, UR21, URZ, UP0, !UPT ;  /* 0x000000153f057290 */ /* 0x000fe200087fe43f */
[----:B------:R-:W-:Y:S01]  /*4950*/  VIADD R14, R14, 0x40 ;  /* 0x000000400e0e7836 */ /* 0x000fe20000000000 */
[----:B------:R-:W-:Y:S01]  /*4960*/  UIADD3 UR13, UR13, UR8, URZ ;  /* 0x000000080d0d7290 */ /* 0x000fe2000fffe03f */
[----:B------:R-:W-:-:S02]  /*4970*/  SEL R12, RZ, 0x1, P1 ;  /* 0x00000001ff0c7807 */ /* 0x000fc40000800000 */
[----:B------:R-:W-:Y:S01]  /*4980*/  UMOV UR8, UR14 ;  /* 0x0000000e00087c82 */ /* 0x000fe20008000000 */
[----:B------:R-:W-:Y:S02]  /*4990*/  SEL R4, R4, RZ, P1 ;  /* 0x000000ff04047207 */ /* 0x000fe40000800000 */
[----:B------:R-:W-:Y:S01]  /*49a0*/  LOP3.LUT R3, R3, R12, RZ, 0x3c, !PT ;  /* 0x0000000c03037212 */ /* 0x000fe200078e3cff */
[----:B------:R0:W-:Y:S02]  /*49b0*/  UTMALDG.3D [UR8], [UR4], desc[UR6] ;  /* 0x00000608040075b4 */ /* 0x0001e40008011000 */
[----:B0-----:R-:W-:Y:S01]  /*49c0*/  UMOV UR11, UR18 ;  /* 0x00000012000b7c82 */ /* 0x001fe20008000000 */
[----:B------:R-:W-:Y:S02]  /*49d0*/  UMOV UR8, UR13 ;  /* 0x0000000d00087c82 */ /* 0x000fe40008000000 */
[----:B------:R0:W-:Y:S02]  /*49e0*/  UTMALDG.3D.MULTICAST [UR8], [UR22], UR24, desc[UR6] ;  /* 0x00000608160073b4 */ /* 0x0001e40008011818 */
[----:B0-----:R-:W-:Y:S05]  /*49f0*/  @P3 BRA `(.L_x_114) ;  /* 0xfffffffc00403947 */ /* 0x001fea000383ffff */
.L_x_110:
[----:B------:R-:W-:Y:S05]  /*4a00*/  BSYNC B1 ;  /* 0x0000000000017941 */ /* 0x000fea0003800000 */
.L_x_109:
[----:B------:R-:W2:Y:S01]  /*4a10*/  LDL.64 R12, [R1] ;  /* 0x00000000010c7983 */ /* 0x000ea20000100a00 */
[----:B------:R-:W-:Y:S01]  /*4a20*/  LOP3.LUT P4, RZ, R9, 0xff, RZ, 0xc0, !PT ;  /* 0x000000ff09ff7812 */ /* 0x000fe2000788c0ff */
[----:B------:R-:W-:Y:S01]  /*4a30*/  VIADD R8, R8, UR40 ;  /* 0x0000002808087c36 */ /* 0x000fe20008000000 */
[----:B------:R-:W-:Y:S01]  /*4a40*/  ULDC.64 UR4, c[0x0][0x650] ;  /* 0x0001940000047ab9 */ /* 0x000fe20000000a00 */
[----:B------:R-:W-:Y:S01]  /*4a50*/  IMAD.U32 R5, RZ, RZ, UR40 ;  /* 0x00000028ff057e24 */ /* 0x000fe2000f8e00ff */
[----:B------:R-:W-:Y:S01]  /*4a60*/  UISETP.GE.U32.AND UP0, UPT, UR40, 0x5, UPT ;  /* 0x000000052800788c */ /* 0x000fe2000bf06070 */
[----:B------:R-:W-:Y:S01]  /*4a70*/  BSSY B1, `(.L_x_115) ;  /* 0x0000070000017945 */ /* 0x000fe20003800000 */
[----:B------:R-:W-:Y:S01]  /*4a80*/  ISETP.GT.U32.AND P1, PT, R8, 0x4, PT ;  /* 0x000000040800780c */ /* 0x000fe20003f24070 */
[----:B------:R-:W-:Y:S01]  /*4a90*/  IMAD.MOV.U32 R19, RZ, RZ, -0x1 ;  /* 0xffffffffff137424 */ /* 0x000fe200078e00ff */
[----:B------:R-:W-:Y:S01]  /*4aa0*/  PRMT R9, RZ, 0x7610, R9 ;  /* 0x00007610ff097816 */ /* 0x000fe20000000009 */
[----:B------:R-:W-:Y:S01]  /*4ab0*/  IMAD.MOV.U32 R22, RZ, RZ, -0x1 ;  /* 0xffffffffff167424 */ /* 0x000fe200078e00ff */
[----:B------:R-:W-:-:S02]  /*4ac0*/  ISETP.LT.U32.AND P1, PT, R5, 0x5, P1 ;  /* 0x000000050500780c */ /* 0x000fc40000f21070 */
[----:B------:R-:W-:Y:S01]  /*4ad0*/  PLOP3.LUT P3, PT, PT, PT, UP0, 0x80, 0x0 ;  /* 0x000000000000781c */ /* 0x000fe20003f6f008 */
[----:B------:R-:W0:Y:S01]  /*4ae0*/  @P4 S2R R3, SR_CgaCtaId ;  /* 0x0000000000034919 */ /* 0x000e220000008800 */
[----:B------:R-:W-:-:S04]  /*4af0*/  @P4 MOV R2, 0x400 ;  /* 0x0000040000024802 */ /* 0x000fc80000000f00 */
[----:B0-----:R-:W-:Y:S01]  /*4b00*/  @P4 LEA R4, R3, R2, 0x18 ;  /* 0x0000000203044211 */ /* 0x001fe200078ec0ff */
[----:B------:R-:W-:-:S03]  /*4b10*/  IMAD.WIDE.U32 R2, R8, -0x33333333, RZ ;  /* 0xcccccccd08027825 */ /* 0x000fc600078e00ff */
[----:B------:R0:W-:Y:S01]  /*4b20*/  @P4 SYNCS.ARRIVE.TRANS64.A1T0 RZ, [R4+URZ+0x88], RZ ;  /* 0x000088ff04ff49a7 */ /* 0x0001e2000810003f */
[----:B------:R-:W-:Y:S01]  /*4b30*/  IMAD.MOV.U32 R2, RZ, RZ, -0x1 ;  /* 0xffffffffff027424 */ /* 0x000fe200078e00ff */
[----:B------:R-:W-:Y:S02]  /*4b40*/  SHF.R.U32.HI R5, RZ, 0x2, R3 ;  /* 0x00000002ff057819 */ /* 0x000fe40000011603 */
[----:B------:R-:W-:-:S03]  /*4b50*/  SEL R3, RZ, 0x1, !P1 ;  /* 0x00000001ff037807 */ /* 0x000fc60004800000 */
[----:B------:R-:W-:Y:S01]  /*4b60*/  IMAD R8, R5, -0x5, R8 ;  /* 0xfffffffb05087824 */ /* 0x000fe200078e0208 */
[----:B------:R-:W-:Y:S02]  /*4b70*/  LOP3.LUT R0, R0, R3, RZ, 0x3c, !PT ;  /* 0x0000000300007212 */ /* 0x000fe400078e3cff */
[----:B------:R-:W-:Y:S02]  /*4b80*/  PRMT R3, RZ, 0x7610, R3 ;  /* 0x00007610ff037816 */ /* 0x000fe40000000003 */
[----:B------:R-:W-:Y:S02]  /*4b90*/  @P3 LOP3.LUT R0, R0, 0x1, R5, 0x78, !PT ;  /* 0x0000000100003812 */ /* 0x000fe400078e7805 */
[----:B--2---:R-:W-:-:S04]  /*4ba0*/  IADD3 R18, P4, R18, R12, RZ ;  /* 0x0000000c12127210 */ /* 0x004fc80007f9e0ff */
[----:B------:R-:W-:Y:S01]  /*4bb0*/  ISETP.GE.U32.AND P1, PT, R18, UR4, PT ;  /* 0x0000000412007c0c */ /* 0x000fe2000bf26070 */
[----:B------:R-:W-:-:S05]  /*4bc0*/  IMAD.X R17, R17, 0x1, R23, P4 ;  /* 0x0000000111117824 */ /* 0x000fca00020e0617 */
[----:B------:R-:W-:-:S13]  /*4bd0*/  ISETP.GE.U32.AND.EX P1, PT, R17, UR5, PT, P1 ;  /* 0x0000000511007c0c */ /* 0x000fda000bf26110 */
[----:B0-----:R-:W-:Y:S05]  /*4be0*/  @P1 BRA `(.L_x_116) ;  /* 0x0000000400601947 */ /* 0x001fea0003800000 */
[----:B------:R-:W0:Y:S01]  /*4bf0*/  S2R R12, SR_CTAID.X ;  /* 0x00000000000c7919 */ /* 0x000e220000002500 */
[----:B------:R-:W-:Y:S01]  /*4c00*/  ULDC.64 UR4, c[0x0][0x628] ;  /* 0x00018a0000047ab9 */ /* 0x000fe20000000a00 */
[----:B------:R-:W-:Y:S01]  /*4c10*/  ULDC UR7, c[0x0][0x630] ;  /* 0x00018c0000077ab9 */ /* 0x000fe20000000800 */
[----:B------:R-:W-:Y:S01]  /*4c20*/  ISETP.NE.U32.AND P1, PT, RZ, UR4, PT ;  /* 0x00000004ff007c0c */ /* 0x000fe2000bf25070 */
[----:B------:R-:W1:Y:S01]  /*4c30*/  S2R R13, SR_CTAID.Y ;  /* 0x00000000000d7919 */ /* 0x000e620000002600 */
[----:B------:R-:W-:Y:S01]  /*4c40*/  ULDC UR8, c[0x0][0x150] ;  /* 0x0000540000087ab9 */ /* 0x000fe20000000800 */
[----:B------:R-:W-:Y:S01]  /*4c50*/  IMAD.MOV.U32 R2, RZ, RZ, R18 ;  /* 0x000000ffff027224 */ /* 0x000fe200078e0012 */
[----:B------:R-:W-:Y:S01]  /*4c60*/  ISETP.NE.AND.EX P1, PT, RZ, UR5, PT, P1 ;  /* 0x00000005ff007c0c */ /* 0x000fe2000bf25310 */
[----:B------:R-:W-:Y:S01]  /*4c70*/  IMAD.MOV.U32 R3, RZ, RZ, R17 ;  /* 0x000000ffff037224 */ /* 0x000fe200078e0011 */
[----:B0-----:R-:W-:-:S11]  /*4c80*/  I2FP.F32.U32 R14, R12 ;  /* 0x0000000c000e7245 */ /* 0x001fd60000201000 */
[----:B------:R-:W-:Y:S05]  /*4c90*/  @!P1 BRA `(.L_x_117) ;  /* 0x0000000000289947 */ /* 0x000fea0003800000 */
[----:B------:R-:W-:Y:S02]  /*4ca0*/  ULDC UR6, c[0x0][0x634] ;  /* 0x00018d0000067ab9 */ /* 0x000fe40000000800 */
[----:B------:R-:W-:-:S05]  /*4cb0*/  IADD3 R3, P1, R18, UR6, RZ ;  /* 0x0000000612037c10 */ /* 0x000fca000ff3e0ff */
[----:B------:R-:W-:-:S04]  /*4cc0*/  IMAD.X R11, RZ, RZ, R17, P1 ;  /* 0x000000ffff0b7224 */ /* 0x000fc800008e0611 */
[----:B------:R-:W-:-:S04]  /*4cd0*/  IMAD.WIDE.U32 R4, R11, UR4, RZ ;  /* 0x000000040b047c25 */ /* 0x000fc8000f8e00ff */
[----:B------:R-:W-:-:S04]  /*4ce0*/  IMAD.WIDE.U32 R4, P1, R3, UR5, R4 ;  /* 0x0000000503047c25 */ /* 0x000fc8000f820004 */
[----:B------:R-:W-:-:S04]  /*4cf0*/  IMAD.WIDE.U32 R2, R3, UR4, RZ ;  /* 0x0000000403027c25 */ /* 0x000fc8000f8e00ff */
[----:B------:R-:W-:Y:S01]  /*4d00*/  IMAD.MOV.U32 R2, RZ, RZ, R5 ;  /* 0x000000ffff027224 */ /* 0x000fe200078e0005 */
[----:B------:R-:W-:Y:S01]  /*4d10*/  IADD3 RZ, P3, R3, R4, RZ ;  /* 0x0000000403ff7210 */ /* 0x000fe20007f7e0ff */
[----:B------:R-:W-:-:S04]  /*4d20*/  IMAD.X R3, RZ, RZ, RZ, P1 ;  /* 0x000000ffff037224 */ /* 0x000fc800008e06ff */
[----:B------:R-:W-:-:S08]  /*4d30*/  IMAD.WIDE.U32.X R2, R11, UR5, R2, P3 ;  /* 0x000000050b027c25 */ /* 0x000fd000098e0402 */
.L_x_117:
[----:B------:R-:W0:Y:S01]  /*4d40*/  LDC R21, c[0x0][0x65c] ;  /* 0x00019700ff157b82 */ /* 0x000e220000000800 */
[--C-:B------:R-:W-:Y:S01]  /*4d50*/  SHF.R.U64 R11, R2, UR7, R3.reuse ;  /* 0x00000007020b7c19 */ /* 0x100fe20008001203 */
[----:B------:R-:W-:Y:S01]  /*4d60*/  FMUL R14, R14, UR8 ;  /* 0x000000080e0e7c20 */ /* 0x000fe20008400000 */
[----:B------:R-:W-:Y:S01]  /*4d70*/  SHF.R.U32.HI R2, RZ, UR7, R3 ;  /* 0x00000007ff027c19 */ /* 0x000fe20008011603 */
[----:B------:R-:W-:Y:S01]  /*4d80*/  ULDC UR6, c[0x0][0x154] ;  /* 0x0000550000067ab9 */ /* 0x000fe20000000800 */
[----:B------:R-:W-:Y:S01]  /*4d90*/  IADD3 R15, P1, RZ, -R11, RZ ;  /* 0x8000000bff0f7210 */ /* 0x000fe20007f3e0ff */
[----:B------:R-:W-:Y:S01]  /*4da0*/  ULDC.64 UR4, c[0x0][0x620] ;  /* 0x0001880000047ab9 */ /* 0x000fe20000000a00 */
[----:B-1----:R-:W-:Y:S01]  /*4db0*/  I2FP.F32.U32 R3, R13 ;  /* 0x0000000d00037245 */ /* 0x002fe20000201000 */
[----:B------:R-:W1:Y:S01]  /*4dc0*/  LDC R19, c[0x0][0x144] ;  /* 0x00005100ff137b82 */ /* 0x000e620000000800 */
[----:B------:R-:W2:Y:S01]  /*4dd0*/  F2I.U32.TRUNC.NTZ R14, R14 ;  /* 0x0000000e000e7305 */ /* 0x000ea2000020f000 */
[----:B------:R-:W-:-:S02]  /*4de0*/  IMAD.X R2, RZ, RZ, ~R2, P1 ;  /* 0x000000ffff027224 */ /* 0x000fc400008e0e02 */
[----:B------:R-:W-:Y:S01]  /*4df0*/  FMUL R4, R3, UR6 ;  /* 0x0000000603047c20 */ /* 0x000fe20008400000 */
[----:B------:R-:W-:Y:S01]  /*4e00*/  IMAD.MOV.U32 R3, RZ, RZ, R17 ;  /* 0x000000ffff037224 */ /* 0x000fe200078e0011 */
[----:B------:R-:W-:Y:S01]  /*4e10*/  ULDC.64 UR6, c[0x0][0x640] ;  /* 0x0001900000067ab9 */ /* 0x000fe20000000a00 */
[----:B------:R-:W-:Y:S01]  /*4e20*/  IMAD R2, R2, UR4, RZ ;  /* 0x0000000402027c24 */ /* 0x000fe2000f8e02ff */
[----:B------:R-:W3:Y:S01]  /*4e30*/  LDC R20, c[0x0][0x148] ;  /* 0x00005200ff147b82 */ /* 0x000ee20000000800 */
[----:B------:R-:W-:Y:S01]  /*4e40*/  ISETP.NE.U32.AND P1, PT, RZ, UR6, PT ;  /* 0x00000006ff007c0c */ /* 0x000fe2000bf25070 */
[----:B------:R-:W4:Y:S01]  /*4e50*/  F2I.U32.TRUNC.NTZ R4, R4 ;  /* 0x0000000400047305 */ /* 0x000f22000020f000 */
[----:B------:R-:W-:Y:S02]  /*4e60*/  IMAD R5, R15, UR5, R2 ;  /* 0x000000050f057c24 */ /* 0x000fe4000f8e0202 */
[----:B------:R-:W-:Y:S01]  /*4e70*/  IMAD.MOV.U32 R2, RZ, RZ, R18 ;  /* 0x000000ffff027224 */ /* 0x000fe200078e0012 */
[----:B------:R-:W-:-:S02]  /*4e80*/  ISETP.NE.AND.EX P1, PT, RZ, UR7, PT, P1 ;  /* 0x00000007ff007c0c */ /* 0x000fc4000bf25310 */
[----:B0-----:R-:W-:Y:S01]  /*4e90*/  ISETP.NE.AND P4, PT, R21, 0x1, PT ;  /* 0x000000011500780c */ /* 0x001fe20003f85270 */
[----:B------:R-:W-:Y:S01]  /*4ea0*/  IMAD.WIDE.U32 R2, R15, UR4, R2 ;  /* 0x000000040f027c25 */ /* 0x000fe2000f8e0002 */
[----:B------:R-:W-:-:S03]  /*4eb0*/  ULDC UR4, c[0x0][0x618] ;  /* 0x0001860000047ab9 */ /* 0x000fc60000000800 */
[----:B--2---:R-:W-:Y:S02]  /*4ec0*/  IMAD.MOV R14, RZ, RZ, -R14 ;  /* 0x000000ffff0e7224 */ /* 0x004fe400078e0a0e */
[----:B------:R-:W-:Y:S02]  /*4ed0*/  IMAD.IADD R3, R3, 0x1, R5 ;  /* 0x0000000103037824 */ /* 0x000fe400078e0205 */
[----:B-1----:R-:W-:-:S03]  /*4ee0*/  IMAD R12, R19, R14, R12 ;  /* 0x0000000e130c7224 */ /* 0x002fc600078e020c */
[--C-:B------:R-:W-:Y:S01]  /*4ef0*/  SHF.R.U64 R14, R2, UR4, R3.reuse ;  /* 0x00000004020e7c19 */ /* 0x100fe20008001203 */
[----:B----4-:R-:W-:Y:S01]  /*4f00*/  IMAD.MOV R2, RZ, RZ, -R4 ;  /* 0x000000ffff027224 */ /* 0x010fe200078e0a04 */
[----:B------:R-:W-:Y:S01]  /*4f10*/  SHF.R.U32.HI R3, RZ, UR4, R3 ;  /* 0x00000004ff037c19 */ /* 0x000fe20008011603 */
[----:B------:R-:W-:Y:S02]  /*4f20*/  ULDC UR4, c[0x0][0x608] ;  /* 0x0001820000047ab9 */ /* 0x000fe40000000800 */
[----:B---3--:R-:W-:Y:S01]  /*4f30*/  @P4 IMAD R12, R20, R2, R13 ;  /* 0x00000002140c4224 */ /* 0x008fe200078e020d */
[--C-:B------:R-:W-:Y:S02]  /*4f40*/  SHF.R.U64 R19, R14, UR4, R3.reuse ;  /* 0x000000040e137c19 */ /* 0x100fe40008001203 */
[----:B------:R-:W-:Y:S01]  /*4f50*/  SHF.R.U32.HI R2, RZ, UR4, R3 ;  /* 0x00000004ff027c19 */ /* 0x000fe20008011603 */
[----:B------:R-:W-:-:S03]  /*4f60*/  ULDC UR4, c[0x0][0x658] ;  /* 0x0001960000047ab9 */ /* 0x000fc60000000800 */
[--C-:B------:R-:W-:Y:S02]  /*4f70*/  SHF.R.U64 R13, R19, UR4, R2.reuse ;  /* 0x00000004130d7c19 */ /* 0x100fe40008001202 */
[----:B------:R-:W-:-:S03]  /*4f80*/  SHF.R.U32.HI R2, RZ, UR4, R2 ;  /* 0x00000004ff027c19 */ /* 0x000fc60008011602 */
[----:B------:R-:W-:Y:S02]  /*4f90*/  IMAD.MOV.U32 R4, RZ, RZ, R13 ;  /* 0x000000ffff047224 */ /* 0x000fe400078e000d */
[----:B------:R-:W-:Y:S01]  /*4fa0*/  IMAD.MOV.U32 R3, RZ, RZ, R2 ;  /* 0x000000ffff037224 */ /* 0x000fe200078e0002 */
[----:B------:R-:W-:Y:S06]  /*4fb0*/  @!P1 BRA `(.L_x_118) ;  /* 0x00000000002c9947 */ /* 0x000fec0003800000 */
        /* <DEDUP_REMOVED lines=9> */
[----:B------:R-:W-:-:S04]  /*5050*/  IMAD.WIDE.U32.X R2, R15, UR7, R2, P3 ;  /* 0x000000070f027c25 */ /* 0x000fc800098e0402 */
[----:B------:R-:W-:-:S07]  /*5060*/  IMAD.MOV.U32 R4, RZ, RZ, R2 ;  /* 0x000000ffff047224 */ /* 0x000fce00078e0002 */
.L_x_118:
[----:B------:R-:W-:Y:S01]  /*5070*/  ULDC UR4, c[0x0][0x648] ;  /* 0x0001920000047ab9 */ /* 0x000fe20000000800 */
[----:B------:R-:W-:Y:S01]  /*5080*/  LOP3.LUT R2, R19, UR16, RZ, 0xc0, !PT ;  /* 0x0000001013027c12 */ /* 0x000fe2000f8ec0ff */
[----:B------:R-:W-:Y:S01]  /*5090*/  ULDC UR5, c[0x0][0x610] ;  /* 0x0001840000057ab9 */ /* 0x000fe20000000800 */
[----:B------:R-:W-:Y:S01]  /*50a0*/  SHF.R.U64 R3, R4, UR4, R3 ;  /* 0x0000000404037c19 */ /* 0x000fe20008001203 */
[----:B------:R-:W-:Y:S01]  /*50b0*/  ULDC UR4, c[0x0][0x638] ;  /* 0x00018e0000047ab9 */ /* 0x000fe20000000800 */
[----:B------:R-:W-:-:S03]  /*50c0*/  LOP3.LUT R14, R14, UR15, RZ, 0xc0, !PT ;  /* 0x0000000f0e0e7c12 */ /* 0x000fc6000f8ec0ff */
[----:B------:R-:W-:Y:S02]  /*50d0*/  IMAD.MOV R4, RZ, RZ, -R3 ;  /* 0x000000ffff047224 */ /* 0x000fe400078e0a03 */
[----:B------:R-:W-:Y:S02]  /*50e0*/  IMAD R3, R3, UR17, R2 ;  /* 0x0000001103037c24 */ /* 0x000fe4000f8e0202 */
[----:B------:R-:W-:Y:S01]  /*50f0*/  IMAD R13, R4, UR4, R13 ;  /* 0x00000004040d7c24 */ /* 0x000fe2000f8e020d */
[----:B------:R-:W-:Y:S01]  /*5100*/  ULDC UR4, c[0x0][0x600] ;  /* 0x0001800000047ab9 */ /* 0x000fe20000000800 */
[----:B------:R-:W-:Y:S02]  /*5110*/  IMAD R12, R3, UR5, R12 ;  /* 0x00000005030c7c24 */ /* 0x000fe4000f8e020c */
[----:B------:R-:W-:Y:S02]  /*5120*/  IMAD R13, R13, UR4, R14 ;  /* 0x000000040d0d7c24 */ /* 0x000fe4000f8e020e */
[----:B------:R-:W-:-:S02]  /*5130*/  IMAD.MOV.U32 R3, RZ, RZ, 0x1 ;  /* 0x00000001ff037424 */ /* 0x000fc400078e00ff */
[----:B------:R-:W-:Y:S01]  /*5140*/  IMAD.MOV.U32 R2, RZ, RZ, R11 ;  /* 0x000000ffff027224 */ /* 0x000fe200078e000b */
[----:B------:R-:W-:Y:S02]  /*5150*/  SEL R22, R13, R12, !P4 ;  /* 0x0000000c0d167207 */ /* 0x000fe40006000000 */
[----:B------:R-:W-:-:S07]  /*5160*/  SEL R19, R12, R13, !P4 ;  /* 0x0000000d0c137207 */ /* 0x000fce0006000000 */
.L_x_116:
[----:B------:R-:W-:Y:S05]  /*5170*/  BSYNC B1 ;  /* 0x0000000000017941 */ /* 0x000fea0003800000 */
.L_x_115:
[----:B------:R-:W-:-:S13]  /*5180*/  LOP3.LUT P1, RZ, R3, 0xff, RZ, 0xc0, !PT ;  /* 0x000000ff03ff7812 */ /* 0x000fda000782c0ff */
[----:B------:R-:W-:Y:S05]  /*5190*/  @P1 BRA `(.L_x_119) ;  /* 0xfffffff400241947 */ /* 0x000fea000383ffff */
[----:B------:R-:W-:Y:S05]  /*51a0*/  BSYNC B0 ;  /* 0x0000000000007941 */ /* 0x000fea0003800000 */
.L_x_107:
[----:B------:R-:W-:-:S03]  /*51b0*/  UMOV UR4, 0xffffffff ;  /* 0xffffffff00047882 */ /* 0x000fc60000000000 */
[----:B------:R-:W-:Y:S05]  /*51c0*/  BRA.DIV UR4, `(.L_x_120) ;  /* 0x0000000604647947 */ /* 0x000fea000b800000 */
[----:B------:R-:W-:-:S13]  /*51d0*/  ELECT P6, URZ, PT ;  /* 0x00000000003f782f */ /* 0x000fda00038c0000 */
.L_x_137:
[----:B------:R-:W-:Y:S04]  /*51e0*/  BSSY B0, `(.L_x_121) ;  /* 0x0000034000007945 */ /* 0x000fe80003800000 */
[----:B------:R-:W-:Y:S05]  /*51f0*/  @!P6 BRA `(.L_x_122) ;  /* 0x0000000000c8e947 */ /* 0x000fea0003800000 */
[----:B------:R-:W-:-:S04]  /*5200*/  LOP3.LUT R16, R16, 0x2, RZ, 0xfc, !PT ;  /* 0x0000000210107812 */ /* 0x000fc800078efcff */
[----:B------:R-:W-:-:S13]  /*5210*/  ISETP.NE.AND P0, PT, R16, 0x3, PT ;  /* 0x000000031000780c */ /* 0x000fda0003f05270 */
[----:B------:R-:W-:Y:S05]  /*5220*/  @!P0 BRA `(.L_x_123) ;  /* 0x0000000000048947 */ /* 0x000fea0003800000 */
[----:B------:R-:W-:Y:S01]  /*5230*/  BPT.TRAP 0x1 ;  /* 0x000000040000795c */ /* 0x000fe20000300000 */
.L_x_123:
[----:B------:R-:W0:Y:S01]  /*5240*/  S2R R3, SR_CgaCtaId ;  /* 0x0000000000037919 */ /* 0x000e220000008800 */
[----:B------:R-:W-:-:S04]  /*5250*/  MOV R2, 0x400 ;  /* 0x0000040000027802 */ /* 0x000fc80000000f00 */
[----:B0-----:R-:W-:Y:S02]  /*5260*/  LEA R3, R3, R2, 0x18 ;  /* 0x0000000203037211 */ /* 0x001fe400078ec0ff */
[----:B------:R-:W-:-:S03]  /*5270*/  SHF.L.U32 R2, R0, 0x1f, RZ ;  /* 0x0000001f00027819 */ /* 0x000fc600000006ff */
[----:B------:R-:W-:-:S04]  /*5280*/  VIADD R3, R3, 0x28 ;  /* 0x0000002803037836 */ /* 0x000fc80000000000 */
[C---:B------:R-:W-:Y:S02]  /*5290*/  IMAD R7, R8.reuse, 0x8, R3 ;  /* 0x0000000808077824 */ /* 0x040fe400078e0203 */
[----:B------:R-:W-:Y:S02]  /*52a0*/  VIADD R8, R8, 0x1 ;  /* 0x0000000108087836 */ /* 0x000fe40000000000 */
[----:B------:R-:W0:Y:S03]  /*52b0*/  SYNCS.PHASECHK.TRANS64.TRYWAIT P0, [R7+URZ], R2 ;  /* 0x00000002070075a7 */ /* 0x000e26000800017f */
[----:B------:R-:W-:-:S04]  /*52c0*/  ISETP.NE.AND P1, PT, R8, 0x5, PT ;  /* 0x000000050800780c */ /* 0x000fc80003f25270 */
[----:B------:R-:W-:Y:S02]  /*52d0*/  SEL R5, RZ, 0x1, P1 ;  /* 0x00000001ff057807 */ /* 0x000fe40000800000 */
[----:B------:R-:W-:Y:S02]  /*52e0*/  SEL R8, R8, RZ, P1 ;  /* 0x000000ff08087207 */ /* 0x000fe40000800000 */
[----:B------:R-:W-:-:S03]  /*52f0*/  LOP3.LUT R5, R0, R5, RZ, 0x3c, !PT ;  /* 0x0000000500057212 */ /* 0x000fc600078e3cff */
[----:B------:R-:W-:Y:S01]  /*5300*/  IMAD R9, R8, 0x8, R3 ;  /* 0x0000000808097824 */ /* 0x000fe200078e0203 */
[----:B------:R-:W-:Y:S01]  /*5310*/  SHF.L.U32 R4, R5, 0x1f, RZ ;  /* 0x0000001f05047819 */ /* 0x000fe200000006ff */
[----:B0-----:R-:W-:Y:S06]  /*5320*/  @!P0 BRA `(.L_x_124) ;  /* 0x00000004002c8947 */ /* 0x001fec0003800000 */
.L_x_138:
[----:B------:R-:W1:Y:S01]  /*5330*/  SYNCS.PHASECHK.TRANS64.TRYWAIT P0, [R9+URZ], R4 ;  /* 0x00000004090075a7 */ /* 0x000e62000800017f */
[----:B------:R-:W-:-:S05]  /*5340*/  VIADD R0, R8, 0x1 ;  /* 0x0000000108007836 */ /* 0x000fca0000000000 */
[----:B------:R-:W-:-:S04]  /*5350*/  ISETP.NE.AND P1, PT, R0, 0x5, PT ;  /* 0x000000050000780c */ /* 0x000fc80003f25270 */
[----:B0-----:R-:W-:Y:S02]  /*5360*/  SEL R2, RZ, 0x1, P1 ;  /* 0x00000001ff027807 */ /* 0x001fe40000800000 */
[----:B------:R-:W-:Y:S02]  /*5370*/  SEL R0, R0, RZ, P1 ;  /* 0x000000ff00007207 */ /* 0x000fe40000800000 */
[----:B------:R-:W-:-:S03]  /*5380*/  LOP3.LUT R7, R5, R2, RZ, 0x3c, !PT ;  /* 0x0000000205077212 */ /* 0x000fc600078e3cff */
[----:B------:R-:W-:Y:S01]  /*5390*/  IMAD R6, R0, 0x8, R3 ;  /* 0x0000000800067824 */ /* 0x000fe200078e0203 */
[----:B------:R-:W-:Y:S01]  /*53a0*/  SHF.L.U32 R5, R7, 0x1f, RZ ;  /* 0x0000001f07057819 */ /* 0x000fe200000006ff */
[----:B-1----:R-:W-:Y:S06]  /*53b0*/  @!P0 BRA `(.L_x_125) ;  /* 0x00000004001c8947 */ /* 0x002fec0003800000 */
.L_x_139:
[----:B------:R-:W1:Y:S01]  /*53c0*/  SYNCS.PHASECHK.TRANS64.TRYWAIT P0, [R6+URZ], R5 ;  /* 0x00000005060075a7 */ /* 0x000e62000800017f */
[----:B------:R-:W-:-:S05]  /*53d0*/  VIADD R0, R0, 0x1 ;  /* 0x0000000100007836 */ /* 0x000fca0000000000 */
[----:B------:R-:W-:-:S04]  /*53e0*/  ISETP.NE.AND P1, PT, R0, 0x5, PT ;  /* 0x000000050000780c */ /* 0x000fc80003f25270 */
[----:B------:R-:W-:Y:S02]  /*53f0*/  SEL R2, RZ, 0x1, P1 ;  /* 0x00000001ff027807 */ /* 0x000fe40000800000 */
[----:B------:R-:W-:Y:S02]  /*5400*/  SEL R0, R0, RZ, P1 ;  /* 0x000000ff00007207 */ /* 0x000fe40000800000 */
[----:B------:R-:W-:-:S03]  /*5410*/  LOP3.LUT R7, R7, R2, RZ, 0x3c, !PT ;  /* 0x0000000207077212 */ /* 0x000fc600078e3cff */
[----:B0-----:R-:W-:Y:S01]  /*5420*/  IMAD R9, R0, 0x8, R3 ;  /* 0x0000000800097824 */ /* 0x001fe200078e0203 */
[----:B------:R-:W-:Y:S01]  /*5430*/  SHF.L.U32 R4, R7, 0x1f, RZ ;  /* 0x0000001f07047819 */ /* 0x000fe200000006ff */
[----:B-1----:R-:W-:Y:S06]  /*5440*/  @!P0 BRA `(.L_x_126) ;  /* 0x00000004000c8947 */ /* 0x002fec0003800000 */
.L_x_140:
[----:B------:R-:W1:Y:S01]  /*5450*/  SYNCS.PHASECHK.TRANS64.TRYWAIT P0, [R9+URZ], R4 ;  /* 0x00000004090075a7 */ /* 0x000e62000800017f */
[----:B------:R-:W-:-:S05]  /*5460*/  VIADD R0, R0, 0x1 ;  /* 0x0000000100007836 */ /* 0x000fca0000000000 */
[----:B------:R-:W-:-:S04]  /*5470*/  ISETP.NE.AND P1, PT, R0, 0x5, PT ;  /* 0x000000050000780c */ /* 0x000fc80003f25270 */
[----:B------:R-:W-:Y:S02]  /*5480*/  SEL R2, RZ, 0x1, P1 ;  /* 0x00000001ff027807 */ /* 0x000fe40000800000 */
[----:B------:R-:W-:Y:S02]  /*5490*/  SEL R0, R0, RZ, P1 ;  /* 0x000000ff00007207 */ /* 0x000fe40000800000 */
[----:B------:R-:W-:Y:S01]  /*54a0*/  LOP3.LUT R2, R7, R2, RZ, 0x3c, !PT ;  /* 0x0000000207027212 */ /* 0x000fe200078e3cff */
[----:B-1----:R-:W-:Y:S06]  /*54b0*/  @!P0 BRA `(.L_x_127) ;  /* 0x0000000400048947 */ /* 0x002fec0003800000 */
.L_x_141:
[----:B------:R-:W-:Y:S01]  /*54c0*/  IMAD R3, R0, 0x8, R3 ;  /* 0x0000000800037824 */ /* 0x000fe200078e0203 */
[----:B------:R-:W-:-:S07]  /*54d0*/  SHF.L.U32 R0, R2, 0x1f, RZ ;  /* 0x0000001f02007819 */ /* 0x000fce00000006ff */
.L_x_128:
[----:B--2---:R2:W3:Y:S02]  /*54e0*/  SYNCS.PHASECHK.TRANS64.TRYWAIT P0, [R3+URZ], R0 ;  /* 0x00000000030075a7 */ /* 0x0044e4000800017f */
[----:B---3--:R-:W-:Y:S05]  /*54f0*/  @!P0 NANOSLEEP.SYNCS 0x989680 ;  /* 0x009896800000895d */ /* 0x008fea0003900000 */
[----:B------:R-:W3:Y:S02]  /*5500*/  @!P0 SYNCS.PHASECHK.TRANS64 P0, [R3+URZ], R0 ;  /* 0x00000000030085a7 */ /* 0x000ee4000800007f */
[----:B---3--:R-:W-:Y:S05]  /*5510*/  @!P0 BRA `(.L_x_128) ;  /* 0xfffffffc00f08947 */ /* 0x008fea000383ffff */
.L_x_122:
[----:B------:R-:W-:Y:S05]  /*5520*/  BSYNC B0 ;  /* 0x0000000000007941 */ /* 0x000fea0003800000 */
.L_x_121:
[----:B------:R-:W-:Y:S05]  /*5530*/  EXIT ;  /* 0x000000000000794d */ /* 0x000fea0003800000 */
.L_x_19:
[----:B-1----:R1:W2:Y:S02]  /*5540*/  SYNCS.PHASECHK.TRANS64.TRYWAIT P0, [R65+URZ], R0 ;  /* 0x00000000410075a7 */ /* 0x0022a4000800017f */
[----:B--2---:R-:W-:Y:S05]  /*5550*/  @!P0 NANOSLEEP.SYNCS 0x989680 ;  /* 0x009896800000895d */ /* 0x004fea0003900000 */
[----:B------:R-:W2:Y:S02]  /*5560*/  @!P0 SYNCS.PHASECHK.TRANS64 P0, [R65+URZ], R0 ;  /* 0x00000000410085a7 */ /* 0x000ea4000800007f */
[----:B--2---:R-:W-:Y:S05]  /*5570*/  @!P0 BRA `(.L_x_19) ;  /* 0xfffffffc00f08947 */ /* 0x004fea000383ffff */
[----:B------:R-:W-:Y:S05]  /*5580*/  BRA `(.L_x_129) ;  /* 0xffffffc000787947 */ /* 0x000fea000383ffff */
.L_x_24:
[----:B--2---:R2:W3:Y:S02]  /*5590*/  SYNCS.PHASECHK.TRANS64.TRYWAIT P1, [R3+URZ], R0 ;  /* 0x00000000030075a7 */ /* 0x0044e4000802017f */
[----:B---3--:R-:W-:Y:S05]  /*55a0*/  @!P1 NANOSLEEP.SYNCS 0x989680 ;  /* 0x009896800000995d */ /* 0x008fea0003900000 */
[----:B------:R-:W3:Y:S02]  /*55b0*/  @!P1 SYNCS.PHASECHK.TRANS64 P1, [R3+URZ], R0 ;  /* 0x00000000030095a7 */ /* 0x000ee4000802007f */
[----:B---3--:R-:W-:Y:S05]  /*55c0*/  @!P1 BRA `(.L_x_24) ;  /* 0xfffffffc00f09947 */ /* 0x008fea000383ffff */
[----:B------:R-:W-:Y:S05]  /*55d0*/  BRA `(.L_x_23) ;  /* 0xffffffc000e07947 */ /* 0x000fea000383ffff */
.L_x_29:
[----:B--2---:R-:W-:-:S04]  /*55e0*/  IMAD.U32 R5, RZ, RZ, UR4 ;  /* 0x00000004ff057e24 */ /* 0x004fc8000f8e00ff */
[----:B------:R2:W3:Y:S03]  /*55f0*/  SYNCS.PHASECHK.TRANS64.TRYWAIT P1, [R5+URZ], R4 ;  /* 0x00000004050075a7 */ /* 0x0004e6000802017f */
[----:B---3--:R-:W-:Y:S05]  /*5600*/  @!P1 NANOSLEEP.SYNCS 0x989680 ;  /* 0x009896800000995d */ /* 0x008fea0003900000 */
[----:B------:R-:W3:Y:S02]  /*5610*/  @!P1 SYNCS.PHASECHK.TRANS64 P1, [R5+URZ], R4 ;  /* 0x00000004050095a7 */ /* 0x000ee4000802007f */
[----:B---3--:R-:W-:Y:S05]  /*5620*/  @!P1 BRA `(.L_x_29) ;  /* 0xfffffffc00ec9947 */ /* 0x008fea000383ffff */
[----:B------:R-:W-:Y:S05]  /*5630*/  BRA `(.L_x_28) ;  /* 0xffffffc400587947 */ /* 0x000fea000383ffff */
.L_x_35:
[----:B-1----:R1:W2:Y:S02]  /*5640*/  SYNCS.PHASECHK.TRANS64.TRYWAIT P0, [R65+URZ+0x10], R0 ;  /* 0x00001000410075a7 */ /* 0x0022a4000800017f */
[----:B--2---:R-:W-:Y:S05]  /*5650*/  @!P0 NANOSLEEP.SYNCS 0x989680 ;  /* 0x009896800000895d */ /* 0x004fea0003900000 */
[----:B------:R-:W2:Y:S02]  /*5660*/  @!P0 SYNCS.PHASECHK.TRANS64 P0, [R65+URZ+0x10], R0 ;  /* 0x00001000410085a7 */ /* 0x000ea4000800007f */
[----:B--2---:R-:W-:Y:S05]  /*5670*/  @!P0 BRA `(.L_x_35) ;  /* 0xfffffffc00f08947 */ /* 0x004fea000383ffff */
[----:B------:R-:W-:Y:S05]  /*5680*/  BRA `(.L_x_130) ;  /* 0xffffffc800647947 */ /* 0x000fea000383ffff */
.L_x_108:
[----:B------:R-:W-:Y:S01]  /*5690*/  BSSY B1, `(.L_x_131) ;  /* 0x0000006000017945 */ /* 0x000fe20003800000 */
[----:B------:R-:W-:-:S07]  /*56a0*/  IMAD.MOV.U32 R15, RZ, RZ, -0x1 ;  /* 0xffffffffff0f7424 */ /* 0x000fce00078e00ff */
[----:B-----5:R-:W-:Y:S05]  /*56b0*/  WARPSYNC.COLLECTIVE R15, `(.L_x_132) ;  /* 0x000000000f0c7348 */ /* 0x020fea0003c00000 */
[----:B------:R-:W-:Y:S02]  /*56c0*/  ELECT P6, UR62, PT ;  /* 0x00000000003e782f */ /* 0x000fe400038c0000 */
[----:B------:R-:W-:Y:S01]  /*56d0*/  MOV R14, UR62 ;  /* 0x0000003e000e7c02 */ /* 0x000fe20008000f00 */
[----:B-----5:R-:W-:Y:S10]  /*56e0*/  ENDCOLLECTIVE ;  /* 0x000000000000791b */ /* 0x020ff40003800000 */
.L_x_132:
[----:B------:R-:W-:Y:S05]  /*56f0*/  BSYNC B1 ;  /* 0x0000000000017941 */ /* 0x000fea0003800000 */
.L_x_131:
[----:B------:R-:W-:Y:S05]  /*5700*/  BRA `(.L_x_133) ;  /* 0xffffffec00d47947 */ /* 0x000fea000383ffff */
.L_x_111:
[----:B0-----:R0:W1:Y:S02]  /*5710*/  SYNCS.PHASECHK.TRANS64.TRYWAIT P1, [R12+URZ+0x28], R5 ;  /* 0x000028050c0075a7 */ /* 0x001064000802017f */
[----:B-1----:R-:W-:Y:S05]  /*5720*/  @!P1 NANOSLEEP.SYNCS 0x989680 ;  /* 0x009896800000995d */ /* 0x002fea0003900000 */
[----:B------:R-:W1:Y:S02]  /*5730*/  @!P1 SYNCS.PHASECHK.TRANS64 P1, [R12+URZ+0x28], R5 ;  /* 0x000028050c0095a7 */ /* 0x000e64000802007f */
[----:B-1----:R-:W-:Y:S05]  /*5740*/  @!P1 BRA `(.L_x_111) ;  /* 0xfffffffc00f09947 */ /* 0x002fea000383ffff */
[----:B------:R-:W-:Y:S05]  /*5750*/  BRA `(.L_x_134) ;  /* 0xfffffff000087947 */ /* 0x000fea000383ffff */
.L_x_120:
[----:B------:R-:W-:Y:S01]  /*5760*/  BSSY B0, `(.L_x_135) ;  /* 0x0000006000007945 */ /* 0x000fe20003800000 */
[----:B------:R-:W-:-:S07]  /*5770*/  IMAD.MOV.U32 R15, RZ, RZ, -0x1 ;  /* 0xffffffffff0f7424 */ /* 0x000fce00078e00ff */
[----:B-----5:R-:W-:Y:S05]  /*5780*/  WARPSYNC.COLLECTIVE R15, `(.L_x_136) ;  /* 0x000000000f0c7348 */ /* 0x020fea0003c00000 */
[----:B------:R-:W-:Y:S02]  /*5790*/  ELECT P6, UR62, PT ;  /* 0x00000000003e782f */ /* 0x000fe400038c0000 */
[----:B------:R-:W-:Y:S01]  /*57a0*/  MOV R14, UR62 ;  /* 0x0000003e000e7c02 */ /* 0x000fe20008000f00 */
[----:B-----5:R-:W-:Y:S10]  /*57b0*/  ENDCOLLECTIVE ;  /* 0x000000000000791b */ /* 0x020ff40003800000 */
.L_x_136:
[----:B------:R-:W-:Y:S05]  /*57c0*/  BSYNC B0 ;  /* 0x0000000000007941 */ /* 0x000fea0003800000 */
.L_x_135:
[----:B------:R-:W-:Y:S05]  /*57d0*/  BRA `(.L_x_137) ;  /* 0xfffffff800807947 */ /* 0x000fea000383ffff */
.L_x_124:
[----:B0-----:R0:W1:Y:S02]  /*57e0*/  SYNCS.PHASECHK.TRANS64.TRYWAIT P0, [R7+URZ], R2 ;  /* 0x00000002070075a7 */ /* 0x001064000800017f */
[----:B-1----:R-:W-:Y:S05]  /*57f0*/  @!P0 NANOSLEEP.SYNCS 0x989680 ;  /* 0x009896800000895d */ /* 0x002fea0003900000 */
[----:B------:R-:W1:Y:S02]  /*5800*/  @!P0 SYNCS.PHASECHK.TRANS64 P0, [R7+URZ], R2 ;  /* 0x00000002070085a7 */ /* 0x000e64000800007f */
[----:B-1----:R-:W-:Y:S05]  /*5810*/  @!P0 BRA `(.L_x_124) ;  /* 0xfffffffc00f08947 */ /* 0x002fea000383ffff */
[----:B------:R-:W-:Y:S05]  /*5820*/  BRA `(.L_x_138) ;  /* 0xfffffff800c07947 */ /* 0x000fea000383ffff */
.L_x_125:
[----:B0-----:R0:W1:Y:S02]  /*5830*/  SYNCS.PHASECHK.TRANS64.TRYWAIT P0, [R9+URZ], R4 ;  /* 0x00000004090075a7 */ /* 0x001064000800017f */
[----:B-1----:R-:W-:Y:S05]  /*5840*/  @!P0 NANOSLEEP.SYNCS 0x989680 ;  /* 0x009896800000895d */ /* 0x002fea0003900000 */
[----:B------:R-:W1:Y:S02]  /*5850*/  @!P0 SYNCS.PHASECHK.TRANS64 P0, [R9+URZ], R4 ;  /* 0x00000004090085a7 */ /* 0x000e64000800007f */
[----:B-1----:R-:W-:Y:S05]  /*5860*/  @!P0 BRA `(.L_x_125) ;  /* 0xfffffffc00f08947 */ /* 0x002fea000383ffff */
[----:B------:R-:W-:Y:S05]  /*5870*/  BRA `(.L_x_139) ;  /* 0xfffffff800d07947 */ /* 0x000fea000383ffff */
.L_x_126:
[----:B0-----:R0:W1:Y:S02]  /*5880*/  SYNCS.PHASECHK.TRANS64.TRYWAIT P0, [R6+URZ], R5 ;  /* 0x00000005060075a7 */ /* 0x001064000800017f */
[----:B-1----:R-:W-:Y:S05]  /*5890*/  @!P0 NANOSLEEP.SYNCS 0x989680 ;  /* 0x009896800000895d */ /* 0x002fea0003900000 */
[----:B------:R-:W1:Y:S02]  /*58a0*/  @!P0 SYNCS.PHASECHK.TRANS64 P0, [R6+URZ], R5 ;  /* 0x00000005060085a7 */ /* 0x000e64000800007f */
[----:B-1----:R-:W-:Y:S05]  /*58b0*/  @!P0 BRA `(.L_x_126) ;  /* 0xfffffffc00f08947 */ /* 0x002fea000383ffff */
[----:B------:R-:W-:Y:S05]  /*58c0*/  BRA `(.L_x_140) ;  /* 0xfffffff800e07947 */ /* 0x000fea000383ffff */
.L_x_127:
[----:B-1----:R1:W2:Y:S02]  /*58d0*/  SYNCS.PHASECHK.TRANS64.TRYWAIT P0, [R9+URZ], R4 ;  /* 0x00000004090075a7 */ /* 0x0022a4000800017f */
[----:B--2---:R-:W-:Y:S05]  /*58e0*/  @!P0 NANOSLEEP.SYNCS 0x989680 ;  /* 0x009896800000895d */ /* 0x004fea0003900000 */
[----:B------:R-:W2:Y:S02]  /*58f0*/  @!P0 SYNCS.PHASECHK.TRANS64 P0, [R9+URZ], R4 ;  /* 0x00000004090085a7 */ /* 0x000ea4000800007f */
[----:B--2---:R-:W-:Y:S05]  /*5900*/  @!P0 BRA `(.L_x_127) ;  /* 0xfffffffc00f08947 */ /* 0x004fea000383ffff */
[----:B------:R-:W-:Y:S05]  /*5910*/  BRA `(.L_x_141) ;  /* 0xfffffff800e87947 */ /* 0x000fea000383ffff */
.L_x_142:
[----:B------:R-:W-:-:S00]  /*5920*/  BRA `(.L_x_142) ;  /* 0xfffffffc00fc7947 */ /* 0x000fc0000383ffff */
[----:B------:R-:W-:-:S00]  /*5930*/  NOP ;  /* 0x0000000000007918 */ /* 0x000fc00000000000 */
        /* <DEDUP_REMOVED lines=12> */
.L_x_143:


//--------------------- .nv.global.init           --------------------------
	.section	.nv.global.init,"aw",@progbits
.nv.global.init:
	.type		$str$22,@object
	.size		$str$22,($str$23 - $str$22)
$str$22:
        /*0000*/ 	.byte	0x6b, 0x5f, 0x74, 0x69, 0x6c, 0x65, 0x5f, 0x63, 0x6f, 0x75, 0x6e, 0x74, 0x20, 0x3e, 0x3d, 0x20
        /*0010*/ 	.byte	0x31, 0x00
	.type		$str$23,@object
	.size		$str$23,(__unnamed_1 - $str$23)
$str$23:
        /*0012*/ 	.byte	0x2f, 0x74, 0x6d, 0x70, 0x2f, 0x63, 0x75, 0x74, 0x6c, 0x61, 0x73, 0x73, 0x5f, 0x73, 0x77, 0x65
        /*0022*/ 	.byte	0x65, 0x70, 0x5f, 0x73, 0x72, 0x63, 0x2f, 0x69, 0x6e, 0x63, 0x6c, 0x75, 0x64, 0x65, 0x2f, 0x63
        /*0032*/ 	.byte	0x75, 0x74, 0x6c, 0x61, 0x73, 0x73, 0x2f, 0x67, 0x65, 0x6d, 0x6d, 0x2f, 0x63, 0x6f, 0x6c, 0x6c
        /*0042*/ 	.byte	0x65, 0x63, 0x74, 0x69, 0x76, 0x65, 0x2f, 0x73, 0x6d, 0x39, 0x30, 0x5f, 0x6d, 0x6d, 0x61, 0x5f
        /*0052*/ 	.byte	0x74, 0x6d, 0x61, 0x5f, 0x67, 0x6d, 0x6d, 0x61, 0x5f, 0x73, 0x73, 0x5f, 0x77, 0x61, 0x72, 0x70
        /*0062*/ 	.byte	0x73, 0x70, 0x65, 0x63, 0x69, 0x61, 0x6c, 0x69, 0x7a, 0x65, 0x64, 0x2e, 0x68, 0x70, 0x70, 0x00
	.type		__unnamed_1,@object
	.size		__unnamed_1,(.L_0 - __unnamed_1)
__unnamed_1:
        /*0072*/ 	.byte	0x76, 0x6f, 0x69, 0x64, 0x20, 0x63, 0x75, 0x74, 0x6c, 0x61, 0x73, 0x73, 0x3a, 0x3a, 0x67, 0x65
        /* <DEDUP_REMOVED lines=172> */
        /*0b42*/ 	.byte	0x5d, 0x00
.L_0:


//--------------------- .nv.shared._ZN7cutlass13device_kernelINS_4gemm6kernel13GemmUniversalIN4cute5tupleIJiiiiEEENS1_10collective13CollectiveMmaINS1_34MainloopSm90TmaGmmaWarpSpecializedILi5ENS5_IJNS4_1CILi2EEENSA_ILi1EEESC_EEENS1_32KernelTmaWarpSpecializedPingpongEEENS5_IJNSA_ILi64EEESG_SG_EEEaNS5_IJlSC_lEEEaSI_NS4_8TiledMMAINS4_8MMA_AtomIJNS4_4SM904GMMA26MMA_64x64x32_S32S8S8_SS_TNEEEENS4_6LayoutINS5_IJSC_SC_SC_EEENS5_IJNSA_ILi0EEESR_SR_EEEEENS5_IJNS4_10UnderscoreESU_SU_EEEEENS4_13SM90_TMA_LOADENS4_14ComposedLayoutINS4_7SwizzleILi2ELi4ELi3EEENS4_18smem_ptr_flag_bitsILi8EEENSP_INS5_IJNSA_ILi8EEESG_EEENS5_IJSG_SC_EEEEEEEvNS4_8identityENS4_23SM90_TMA_LOAD_MULTICASTES17_vS18_EENS_8epilogue10collective6detail29Sm90TmaWarpSpecializedAdapterINS1C_15DefaultEpilogueIaSI_SI_NS1B_6thread17LinearCombinationIaLi1EiiLNS1G_9ScaleType4KindE0ELNS_15FloatRoundStyleE2EaEENS1_15EpilogueDefaultEEEEEvvEEEEvNT_6ParamsE --------------------------
	.section	.nv.shared._ZN7cutlass13device_kernelINS_4gemm6kernel13GemmUniversalIN4cute5tupleIJiiiiEEENS1_10collective13CollectiveMmaINS1_34MainloopSm90TmaGmmaWarpSpecializedILi5ENS5_IJNS4_1CILi2EEENSA_ILi1EEESC_EEENS1_32KernelTmaWarpSpecializedPingpongEEENS5_IJNSA_ILi64EEESG_SG_EEEaNS5_IJlSC_lEEEaSI_NS4_8TiledMMAINS4_8MMA_AtomIJNS4_4SM904GMMA26MMA_64x64x32_S32S8S8_SS_TNEEEENS4_6LayoutINS5_IJSC_SC_SC_EEENS5_IJNSA_ILi0EEESR_SR_EEEEENS5_IJNS4_10UnderscoreESU_SU_EEEEENS4_13SM90_TMA_LOADENS4_14ComposedLayoutINS4_7SwizzleILi2ELi4ELi3EEENS4_18smem_ptr_flag_bitsILi8EEENSP_INS5_IJNSA_ILi8EEESG_EEENS5_IJSG_SC_EEEEEEEvNS4_8identityENS4_23SM90_TMA_LOAD_MULTICASTES17_vS18_EENS_8epilogue10collective6detail29Sm90TmaWarpSpecializedAdapterINS1C_15DefaultEpilogueIaSI_SI_NS1B_6thread17LinearCombinationIaLi1EiiLNS1G_9ScaleType4KindE0ELNS_15FloatRoundStyleE2EaEENS1_15EpilogueDefaultEEEEEvvEEEEvNT_6ParamsE,"aw",@nobits
	.sectionflags	@""
	.align	16
	.zero		1024


//--------------------- .nv.shared.reserved.0     --------------------------
	.section	.nv.shared.reserved.0,"aw",@nobits
	.weak		__nv_reservedSMEM_offset_0_alias
	.size		__nv_reservedSMEM_offset_0_alias, 0, 0
	.other		__nv_reservedSMEM_offset_0_alias,@"STO_CUDA_RESERVED_SHARED STV_DEFAULT"
__nv_reservedSMEM_offset_0_alias:
	.zero		0


//--------------------- .nv.global                --------------------------
	.section	.nv.global,"aw",@nobits
.nv.global:
	.type		_ZN39_INTERNAL_071926e9_4_k_cu_cebed130_54454cute1_E,@object
	.size		_ZN39_INTERNAL_071926e9_4_k_cu_cebed130_54454cute1_E,(_ZN39_INTERNAL_071926e9_4_k_cu_cebed130_54454cuda3std3__45__cpo6cbeginE - _ZN39_INTERNAL_071926e9_4_k_cu_cebed130_54454cute1_E)
_ZN39_INTERNAL_071926e9_4_k_cu_cebed130_54454cute1_E:
	.zero		1
	.type		_ZN39_INTERNAL_071926e9_4_k_cu_cebed130_54454cuda3std3__45__cpo6cbeginE,@object
	.size		_ZN39_INTERNAL_071926e9_4_k_cu_cebed130_54454cuda3std3__45__cpo6cbeginE,(_ZN39_INTERNAL_071926e9_4_k_cu_cebed130_54454cuda3std3__48in_placeE - _ZN39_INTERNAL_071926e9_4_k_cu_cebed130_54454cuda3std3__45__cpo6cbeginE)
_ZN39_INTERNAL_071926e9_4_k_cu_cebed130_54454cuda3std3__45__cpo6cbeginE:
	.zero		1
	.type		_ZN39_INTERNAL_071926e9_4_k_cu_cebed130_54454cuda3std3__48in_placeE,@object
	.size		_ZN39_INTERNAL_071926e9_4_k_cu_cebed130_54454cuda3std3__48in_placeE,(_ZN39_INTERNAL_071926e9_4_k_cu_cebed130_54454cuda3std6ranges3__45__cpo9iter_moveE - _ZN39_INTERNAL_071926e9_4_k_cu_cebed130_54454cuda3std3__48in_placeE)
_ZN39_INTERNAL_071926e9_4_k_cu_cebed130_54454cuda3std3__48in_placeE:
	.zero		1
	.type		_ZN39_INTERNAL_071926e9_4_k_cu_cebed130_54454cuda3std6ranges3__45__cpo9iter_moveE,@object
	.size		_ZN39_INTERNAL_071926e9_4_k_cu_cebed130_54454cuda3std6ranges3__45__cpo9iter_moveE,(_ZN39_INTERNAL_071926e9_4_k_cu_cebed130_54454cuda3std3__45__cpo5beginE - _ZN39_INTERNAL_071926e9_4_k_cu_cebed130_54454cuda3std6ranges3__45__cpo9iter_moveE)
_ZN39_INTERNAL_071926e9_4_k_cu_cebed130_54454cuda3std6ranges3__45__cpo9iter_moveE:
	.zero		1
	.type		_ZN39_INTERNAL_071926e9_4_k_cu_cebed130_54454cuda3std3__45__cpo5beginE,@object
	.size		_ZN39_INTERNAL_071926e9_4_k_cu_cebed130_54454cuda3std3__45__cpo5beginE,(_ZN39_INTERNAL_071926e9_4_k_cu_cebed130_54454cuda3std3__441_GLOBAL__N__071926e9_4_k_cu_cebed130_54456ignoreE - _ZN39_INTERNAL_071926e9_4_k_cu_cebed130_54454cuda3std3__45__cpo5beginE)
_ZN39_INTERNAL_071926e9_4_k_cu_cebed130_54454cuda3std3__45__cpo5beginE:
	.zero		1
	.type		_ZN39_INTERNAL_071926e9_4_k_cu_cebed130_54454cuda3std3__441_GLOBAL__N__071926e9_4_k_cu_cebed130_54456ignoreE,@object
	.size		_ZN39_INTERNAL_071926e9_4_k_cu_cebed130_54454cuda3std3__441_GLOBAL__N__071926e9_4_k_cu_cebed130_54456ignoreE,(_ZN39_INTERNAL_071926e9_4_k_cu_cebed130_54454cute7productE - _ZN39_INTERNAL_071926e9_4_k_cu_cebed130_54454cuda3std3__441_GLOBAL__N__071926e9_4_k_cu_cebed130_54456ignoreE)
_ZN39_INTERNAL_071926e9_4_k_cu_cebed130_54454cuda3std3__441_GLOBAL__N__071926e9_4_k_cu_cebed130_54456ignoreE:
	.zero		1
	.type		_ZN39_INTERNAL_071926e9_4_k_cu_cebed130_54454cute7productE,@object
	.size		_ZN39_INTERNAL_071926e9_4_k_cu_cebed130_54454cute7productE,(_ZN39_INTERNAL_071926e9_4_k_cu_cebed130_54454cuda3std3__45__cpo3endE - _ZN39_INTERNAL_071926e9_4_k_cu_cebed130_54454cute7productE)
_ZN39_INTERNAL_071926e9_4_k_cu_cebed130_54454cute7productE:
	.zero		1
	.type		_ZN39_INTERNAL_071926e9_4_k_cu_cebed130_54454cuda3std3__45__cpo3endE,@object
	.size		_ZN39_INTERNAL_071926e9_4_k_cu_cebed130_54454cuda3std3__45__cpo3endE,(_ZN39_INTERNAL_071926e9_4_k_cu_cebed130_54454cuda3std3__419piecewise_constructE - _ZN39_INTERNAL_071926e9_4_k_cu_cebed130_54454cuda3std3__45__cpo3endE)
_ZN39_INTERNAL_071926e9_4_k_cu_cebed130_54454cuda3std3__45__cpo3endE:
	.zero		1
	.type		_ZN39_INTERNAL_071926e9_4_k_cu_cebed130_54454cuda3std3__419piecewise_constructE,@object
	.size		_ZN39_INTERNAL_071926e9_4_k_cu_cebed130_54454cuda3std3__419piecewise_constructE,(_ZN39_INTERNAL_071926e9_4_k_cu_cebed130_54454cuda3std3__45__cpo4cendE - _ZN39_INTERNAL_071926e9_4_k_cu_cebed130_54454cuda3std3__419piecewise_constructE)
_ZN39_INTERNAL_071926e9_4_k_cu_cebed130_54454cuda3std3__419piecewise_constructE:
	.zero		1
	.type		_ZN39_INTERNAL_071926e9_4_k_cu_cebed130_54454cuda3std3__45__cpo4cendE,@object
	.size		_ZN39_INTERNAL_071926e9_4_k_cu_cebed130_54454cuda3std3__45__cpo4cendE,(_ZN39_INTERNAL_071926e9_4_k_cu_cebed130_54454cuda3std6ranges3__45__cpo4swapE - _ZN39_INTERNAL_071926e9_4_k_cu_cebed130_54454cuda3std3__45__cpo4cendE)
_ZN39_INTERNAL_071926e9_4_k_cu_cebed130_54454cuda3std3__45__cpo4cendE:
	.zero		1
	.type		_ZN39_INTERNAL_071926e9_4_k_cu_cebed130_54454cuda3std6ranges3__45__cpo4swapE,@object
	.size		_ZN39_INTERNAL_071926e9_4_k_cu_cebed130_54454cuda3std6ranges3__45__cpo4swapE,(.L_8 - _ZN39_INTERNAL_071926e9_4_k_cu_cebed130_54454cuda3std6ranges3__45__cpo4swapE)
_ZN39_INTERNAL_071926e9_4_k_cu_cebed130_54454cuda3std6ranges3__45__cpo4swapE:
	.zero		1
.L_8:


//--------------------- .nv.constant0._ZN7cutlass13device_kernelINS_4gemm6kernel13GemmUniversalIN4cute5tupleIJiiiiEEENS1_10collective13CollectiveMmaINS1_34MainloopSm90TmaGmmaWarpSpecializedILi5ENS5_IJNS4_1CILi2EEENSA_ILi1EEESC_EEENS1_32KernelTmaWarpSpecializedPingpongEEENS5_IJNSA_ILi64EEESG_SG_EEEaNS5_IJlSC_lEEEaSI_NS4_8TiledMMAINS4_8MMA_AtomIJNS4_4SM904GMMA26MMA_64x64x32_S32S8S8_SS_TNEEEENS4_6LayoutINS5_IJSC_SC_SC_EEENS5_IJNSA_ILi0EEESR_SR_EEEEENS5_IJNS4_10UnderscoreESU_SU_EEEEENS4_13SM90_TMA_LOADENS4_14ComposedLayoutINS4_7SwizzleILi2ELi4ELi3EEENS4_18smem_ptr_flag_bitsILi8EEENSP_INS5_IJNSA_ILi8EEESG_EEENS5_IJSG_SC_EEEEEEEvNS4_8identityENS4_23SM90_TMA_LOAD_MULTICASTES17_vS18_EENS_8epilogue10collective6detail29Sm90TmaWarpSpecializedAdapterINS1C_15DefaultEpilogueIaSI_SI_NS1B_6thread17LinearCombinationIaLi1EiiLNS1G_9ScaleType4KindE0ELNS_15FloatRoundStyleE2EaEENS1_15EpilogueDefaultEEEEEvvEEEEvNT_6ParamsE --------------------------
	.section	.nv.constant0._ZN7cutlass13device_kernelINS_4gemm6kernel13GemmUniversalIN4cute5tupleIJiiiiEEENS1_10collective13CollectiveMmaINS1_34MainloopSm90TmaGmmaWarpSpecializedILi5ENS5_IJNS4_1CILi2EEENSA_ILi1EEESC_EEENS1_32KernelTmaWarpSpecializedPingpongEEENS5_IJNSA_ILi64EEESG_SG_EEEaNS5_IJlSC_lEEEaSI_NS4_8TiledMMAINS4_8MMA_AtomIJNS4_4SM904GMMA26MMA_64x64x32_S32S8S8_SS_TNEEEENS4_6LayoutINS5_IJSC_SC_SC_EEENS5_IJNSA_ILi0EEESR_SR_EEEEENS5_IJNS4_10UnderscoreESU_SU_EEEEENS4_13SM90_TMA_LOADENS4_14ComposedLayoutINS4_7SwizzleILi2ELi4ELi3EEENS4_18smem_ptr_flag_bitsILi8EEENSP_INS5_IJNSA_ILi8EEESG_EEENS5_IJSG_SC_EEEEEEEvNS4_8identityENS4_23SM90_TMA_LOAD_MULTICASTES17_vS18_EENS_8epilogue10collective6detail29Sm90TmaWarpSpecializedAdapterINS1C_15DefaultEpilogueIaSI_SI_NS1B_6thread17LinearCombinationIaLi1EiiLNS1G_9ScaleType4KindE0ELNS_15FloatRoundStyleE2EaEENS1_15EpilogueDefaultEEEEEvvEEEEvNT_6ParamsE,"a",@progbits
	.sectionflags	@""
	.align	4
.nv.constant0._ZN7cutlass13device_kernelINS_4gemm6kernel13GemmUniversalIN4cute5tupleIJiiiiEEENS1_10collective13CollectiveMmaINS1_34MainloopSm90TmaGmmaWarpSpecializedILi5ENS5_IJNS4_1CILi2EEENSA_ILi1EEESC_EEENS1_32KernelTmaWarpSpecializedPingpongEEENS5_IJNSA_ILi64EEESG_SG_EEEaNS5_IJlSC_lEEEaSI_NS4_8TiledMMAINS4_8MMA_AtomIJNS4_4SM904GMMA26MMA_64x64x32_S32S8S8_SS_TNEEEENS4_6LayoutINS5_IJSC_SC_SC_EEENS5_IJNSA_ILi0EEESR_SR_EEEEENS5_IJNS4_10UnderscoreESU_SU_EEEEENS4_13SM90_TMA_LOADENS4_14ComposedLayoutINS4_7SwizzleILi2ELi4ELi3EEENS4_18smem_ptr_flag_bitsILi8EEENSP_INS5_IJNSA_ILi8EEESG_EEENS5_IJSG_SC_EEEEEEEvNS4_8identityENS4_23SM90_TMA_LOAD_MULTICASTES17_vS18_EENS_8epilogue10collective6detail29Sm90TmaWarpSpecializedAdapterINS1C_15DefaultEpilogueIaSI_SI_NS1B_6thread17LinearCombinationIaLi1EiiLNS1G_9ScaleType4KindE0ELNS_15FloatRoundStyleE2EaEENS1_15EpilogueDefaultEEEEEvvEEEEvNT_6ParamsE:
	.zero		1664


//--------------------- SYMBOLS --------------------------

	.type		.nv.reservedSmem.offset0,@object
	.size		.nv.reservedSmem.offset0,0x4
	.type		__assertfail,@function
